def matmul_kernel(
    a_ptr,
    b_ptr,
    c_ptr,
    M,
    N,
    K,
    stride_am,
    stride_ak,
    stride_bk,
    stride_bn,
    stride_cm,
    stride_cn,
    BLOCK_M: tl.constexpr,
    BLOCK_N: tl.constexpr,
    BLOCK_K: tl.constexpr,
    GROUP_M: tl.constexpr,
):
    pid = tl.program_id(axis=0)
    num_pid_m = tl.cdiv(M, BLOCK_M)
    num_pid_n = tl.cdiv(N, BLOCK_N)
    num_pid_in_group = GROUP_M * num_pid_n
    group_id = pid // num_pid_in_group
    first_pid_m = group_id * GROUP_M
    group_size_m = min(num_pid_m - first_pid_m, GROUP_M)
    pid_m = first_pid_m + ((pid % num_pid_in_group) % group_size_m)
    pid_n = (pid % num_pid_in_group) // group_size_m

    offs_am = (pid_m * BLOCK_M + tl.arange(0, BLOCK_M)) % M
    offs_bn = (pid_n * BLOCK_N + tl.arange(0, BLOCK_N)) % N
    offs_k = tl.arange(0, BLOCK_K)
    a_ptrs = a_ptr + offs_am[:, None] * stride_am + offs_k[None, :] * stride_ak
    b_ptrs = b_ptr + offs_k[:, None] * stride_bk + offs_bn[None, :] * stride_bn

    acc = tl.zeros((BLOCK_M, BLOCK_N), dtype=tl.float32)
    for kk in range(0, tl.cdiv(K, BLOCK_K)):
        a = tl.load(a_ptrs, mask=offs_k[None, :] < K - kk * BLOCK_K, other=0.0)
        b = tl.load(b_ptrs, mask=offs_k[:, None] < K - kk * BLOCK_K, other=0.0)
        acc = tl.dot(a, b, acc)
        a_ptrs += BLOCK_K * stride_ak
        b_ptrs += BLOCK_K * stride_bk

    c = acc.to(c_ptr.dtype.element_ty)
    offs_cm = pid_m * BLOCK_M + tl.arange(0, BLOCK_M)
    offs_cn = pid_n * BLOCK_N + tl.arange(0, BLOCK_N)
    c_ptrs = c_ptr + offs_cm[:, None] * stride_cm + offs_cn[None, :] * stride_cn
    mask = (offs_cm[:, None] < M) & (offs_cn[None, :] < N)
    tl.store(c_ptrs, c, mask=mask)

# config = {"BLOCK_K": 32, "BLOCK_M": 128, "BLOCK_N": 256, "GROUP_M": 1, "arch": "sm_100", "dtype": "bf16", "num_ctas": 1, "num_stages": 3, "num_warps": 4}
# arch = sm_100


// ===== COMPILED SASS (sm_100a) =====

	.target	sm_100a

	.elftype	@"ET_EXEC"


//--------------------- .note.nv.tkinfo           --------------------------
	.section	.note.nv.tkinfo,"",@"SHT_NOTE"
	.sectionflags	@"SHF_NOTE_NV_TKINFO"
	.tkinfo
        /*0018*/ 	.word	0x00000081
        /*0030*/ 	.string	""
        /*0030*/ 	.string	"ptxas-blackwell"
        /*0030*/ 	.string	"Cuda compilation tools, release 12.9, V12.9.86"
        /*0030*/ 	.string	"Build cuda_12.9.r12.9/compiler.36037853_0"
        /*0030*/ 	.string	"-v  -suppress-debug-info  -lineinfo  -arch sm_100a "



//--------------------- .note.nv.cuver            --------------------------
	.section	.note.nv.cuver,"",@"SHT_NOTE"
	.sectionflags	@"SHF_NOTE_NV_CUVER"
        /*0018*/ 	.short	0x0001
        /*001a*/ 	.short	0x0064
        /*001c*/ 	.short	0x0001
        /*001e*/ 	.short	0x0000
        /*0020*/ 	.short	0x0001
        /*0022*/ 	.short	0x0000


//--------------------- .nv.info                  --------------------------
	.section	.nv.info,"",@"SHT_CUDA_INFO"
	.align	4


	//----- nvinfo : EIATTR_REGCOUNT
	.align		4
        /*0000*/ 	.byte	0x04, 0x2f
        /*0002*/ 	.short	(.L_4 - .L_3)
	.align		4
.L_3:
        /*0004*/ 	.word	index@(matmul_kernel)
        /*0008*/ 	.word	0x000000ff


	//----- nvinfo : EIATTR_FRAME_SIZE
	.align		4
.L_4:
        /*000c*/ 	.byte	0x04, 0x11
        /*000e*/ 	.short	(.L_6 - .L_5)
	.align		4
.L_5:
        /*0010*/ 	.word	index@($__internal_2_$__cuda_sm10x_tcgen05_guardrail_trap_unallocated_columns_being_dealloced)
        /*0014*/ 	.word	0x00000010


	//----- nvinfo : EIATTR_FRAME_SIZE
	.align		4
.L_6:
        /*0018*/ 	.byte	0x04, 0x11
        /*001a*/ 	.short	(.L_8 - .L_7)
	.align		4
.L_7:
        /*001c*/ 	.word	index@($__internal_1_$__cuda_sm10x_tcgen05_guardrail_trap_phase_invalid_during_alloc)
        /*0020*/ 	.word	0x00000010


	//----- nvinfo : EIATTR_FRAME_SIZE
	.align		4
.L_8:
        /*0024*/ 	.byte	0x04, 0x11
        /*0026*/ 	.short	(.L_10 - .L_9)
	.align		4
.L_9:
        /*0028*/ 	.word	index@($__internal_0_$__cuda_sm10x_tcgen05_guardrail_trap_col_being_dealloced_not_returned_by_alloc)
        /*002c*/ 	.word	0x00000010


	//----- nvinfo : EIATTR_FRAME_SIZE
	.align		4
.L_10:
        /*0030*/ 	.byte	0x04, 0x11
        /*0032*/ 	.short	(.L_12 - .L_11)
	.align		4
.L_11:
        /*0034*/ 	.word	index@(matmul_kernel)
        /*0038*/ 	.word	0x00000010


	//----- nvinfo : EIATTR_MIN_STACK_SIZE
	.align		4
.L_12:
        /*003c*/ 	.byte	0x04, 0x12
        /*003e*/ 	.short	(.L_14 - .L_13)
	.align		4
.L_13:
        /*0040*/ 	.word	index@(matmul_kernel)
        /*0044*/ 	.word	0x00000010
.L_14:


//--------------------- .nv.info.matmul_kernel    --------------------------
	.section	.nv.info.matmul_kernel,"",@"SHT_CUDA_INFO"
	.sectionflags	@""
	.align	4


	//----- nvinfo : EIATTR_CUDA_API_VERSION
	.align		4
        /*0000*/ 	.byte	0x04, 0x37
        /*0002*/ 	.short	(.L_16 - .L_15)
.L_15:
        /*0004*/ 	.word	0x00000081


	//----- nvinfo : EIATTR_KPARAM_INFO
	.align		4
.L_16:
        /*0008*/ 	.byte	0x04, 0x17
        /*000a*/ 	.short	(.L_18 - .L_17)
.L_17:
        /*000c*/ 	.word	0x00000000
        /*0010*/ 	.short	0x000d
        /*0012*/ 	.short	0x0048
        /*0014*/ 	.byte	0x00, 0xf4, 0x21, 0x00


	//----- nvinfo : EIATTR_KPARAM_INFO
	.align		4
.L_18:
        /*0018*/ 	.byte	0x04, 0x17
        /*001a*/ 	.short	(.L_20 - .L_19)
.L_19:
        /*001c*/ 	.word	0x00000000
        /*0020*/ 	.short	0x000c
        /*0022*/ 	.short	0x0040
        /*0024*/ 	.byte	0x00, 0xf4, 0x21, 0x00


	//----- nvinfo : EIATTR_KPARAM_INFO
	.align		4
.L_20:
        /*0028*/ 	.byte	0x04, 0x17
        /*002a*/ 	.short	(.L_22 - .L_21)
.L_21:
        /*002c*/ 	.word	0x00000000
        /*0030*/ 	.short	0x000b
        /*0032*/ 	.short	0x0038
        /*0034*/ 	.byte	0x00, 0xf0, 0x11, 0x00


	//----- nvinfo : EIATTR_KPARAM_INFO
	.align		4
.L_22:
        /*0038*/ 	.byte	0x04, 0x17
        /*003a*/ 	.short	(.L_24 - .L_23)
.L_23:
        /*003c*/ 	.word	0x00000000
        /*0040*/ 	.short	0x000a
        /*0042*/ 	.short	0x0034
        /*0044*/ 	.byte	0x00, 0xf0, 0x11, 0x00


	//----- nvinfo : EIATTR_KPARAM_INFO
	.align		4
.L_24:
        /*0048*/ 	.byte	0x04, 0x17
        /*004a*/ 	.short	(.L_26 - .L_25)
.L_25:
        /*004c*/ 	.word	0x00000000
        /*0050*/ 	.short	0x0009
        /*0052*/ 	.short	0x0030
        /*0054*/ 	.byte	0x00, 0xf0, 0x11, 0x00


	//----- nvinfo : EIATTR_KPARAM_INFO
	.align		4
.L_26:
        /*0058*/ 	.byte	0x04, 0x17
        /*005a*/ 	.short	(.L_28 - .L_27)
.L_27:
        /*005c*/ 	.word	0x00000000
        /*0060*/ 	.short	0x0008
        /*0062*/ 	.short	0x002c
        /*0064*/ 	.byte	0x00, 0xf0, 0x11, 0x00


	//----- nvinfo : EIATTR_KPARAM_INFO
	.align		4
.L_28:
        /*0068*/ 	.byte	0x04, 0x17
        /*006a*/ 	.short	(.L_30 - .L_29)
.L_29:
        /*006c*/ 	.word	0x00000000
        /*0070*/ 	.short	0x0007
        /*0072*/ 	.short	0x0028
        /*0074*/ 	.byte	0x00, 0xf0, 0x11, 0x00


	//----- nvinfo : EIATTR_KPARAM_INFO
	.align		4
.L_30:
        /*0078*/ 	.byte	0x04, 0x17
        /*007a*/ 	.short	(.L_32 - .L_31)
.L_31:
        /*007c*/ 	.word	0x00000000
        /*0080*/ 	.short	0x0006
        /*0082*/ 	.short	0x0024
        /*0084*/ 	.byte	0x00, 0xf0, 0x11, 0x00


	//----- nvinfo : EIATTR_KPARAM_INFO
	.align		4
.L_32:
        /*0088*/ 	.byte	0x04, 0x17
        /*008a*/ 	.short	(.L_34 - .L_33)
.L_33:
        /*008c*/ 	.word	0x00000000
        /*0090*/ 	.short	0x0005
        /*0092*/ 	.short	0x0020
        /*0094*/ 	.byte	0x00, 0xf0, 0x11, 0x00


	//----- nvinfo : EIATTR_KPARAM_INFO
	.align		4
.L_34:
        /*0098*/ 	.byte	0x04, 0x17
        /*009a*/ 	.short	(.L_36 - .L_35)
.L_35:
        /*009c*/ 	.word	0x00000000
        /*00a0*/ 	.short	0x0004
        /*00a2*/ 	.short	0x001c
        /*00a4*/ 	.byte	0x00, 0xf0, 0x11, 0x00


	//----- nvinfo : EIATTR_KPARAM_INFO
	.align		4
.L_36:
        /*00a8*/ 	.byte	0x04, 0x17
        /*00aa*/ 	.short	(.L_38 - .L_37)
.L_37:
        /*00ac*/ 	.word	0x00000000
        /*00b0*/ 	.short	0x0003
        /*00b2*/ 	.short	0x0018
        /*00b4*/ 	.byte	0x00, 0xf0, 0x11, 0x00


	//----- nvinfo : EIATTR_KPARAM_INFO
	.align		4
.L_38:
        /*00b8*/ 	.byte	0x04, 0x17
        /*00ba*/ 	.short	(.L_40 - .L_39)
.L_39:
        /*00bc*/ 	.word	0x00000000
        /*00c0*/ 	.short	0x0002
        /*00c2*/ 	.short	0x0010
        /*00c4*/ 	.byte	0x00, 0xf4, 0x21, 0x00


	//----- nvinfo : EIATTR_KPARAM_INFO
	.align		4
.L_40:
        /*00c8*/ 	.byte	0x04, 0x17
        /*00ca*/ 	.short	(.L_42 - .L_41)
.L_41:
        /*00cc*/ 	.word	0x00000000
        /*00d0*/ 	.short	0x0001
        /*00d2*/ 	.short	0x0008
        /*00d4*/ 	.byte	0x00, 0xf4, 0x21, 0x00


	//----- nvinfo : EIATTR_KPARAM_INFO
	.align		4
.L_42:
        /*00d8*/ 	.byte	0x04, 0x17
        /*00da*/ 	.short	(.L_44 - .L_43)
.L_43:
        /*00dc*/ 	.word	0x00000000
        /*00e0*/ 	.short	0x0000
        /*00e2*/ 	.short	0x0000
        /*00e4*/ 	.byte	0x00, 0xf4, 0x21, 0x00


	//----- nvinfo : EIATTR_AT_ENTRY_FRAGMENTS
	.align		4
.L_44:
        /*00e8*/ 	.byte	0x04, 0x4f
        /*00ea*/ 	.short	(.L_46 - .L_45)


	//   ....[0]....
.L_45:
        /*00ec*/ 	.word	0x00000004


	//----- nvinfo : EIATTR_RESERVED_SMEM_USED
	.align		4
.L_46:
        /*00f0*/ 	.byte	0x01, 0x41
	.zero		2


	//----- nvinfo : EIATTR_SPARSE_MMA_MASK
	.align		4
        /*00f4*/ 	.byte	0x03, 0x50
        /*00f6*/ 	.short	0x0000


	//----- nvinfo : EIATTR_TCGEN05_1CTA_USED
	.align		4
        /*00f8*/ 	.byte	0x01, 0x51
	.zero		2


	//----- nvinfo : EIATTR_MAXREG_COUNT
	.align		4
        /*00fc*/ 	.byte	0x03, 0x1b
        /*00fe*/ 	.short	0x00ff


	//----- nvinfo : EIATTR_NUM_BARRIERS
	.align		4
        /*0100*/ 	.byte	0x02, 0x4c
        /*0102*/ 	.byte	0x01
	.zero		1


	//----- nvinfo : EIATTR_ANNOTATIONS
	.align		4
        /*0104*/ 	.byte	0x04, 0x55
        /*0106*/ 	.short	(.L_48 - .L_47)


	//   ....[0]....
.L_47:
        /*0108*/ 	.word	0x00000001
        /*010c*/ 	.byte	0x20, 0x09, 0x00, 0x00, 0x01, 0x00, 0x00, 0x00, 0x70, 0x5c, 0x00, 0x00, 0x01, 0x00, 0x00, 0x00
        /*011c*/ 	.byte	0x60, 0x7e, 0x00, 0x00, 0x01, 0x00, 0x00, 0x00, 0x80, 0x80, 0x00, 0x00, 0x01, 0x00, 0x00, 0x00
        /*012c*/ 	.byte	0x00, 0x92, 0x00, 0x00, 0x01, 0x00, 0x00, 0x00, 0x20, 0x92, 0x00, 0x00


	//----- nvinfo : EIATTR_INT_WARP_WIDE_INSTR_OFFSETS
	.align		4
.L_48:
        /*0138*/ 	.byte	0x04, 0x31
        /*013a*/ 	.short	(.L_50 - .L_49)


	//   ....[0]....
.L_49:
        /*013c*/ 	.word	0x00004110


	//   ....[1]....
        /*0140*/ 	.word	0x00004130


	//   ....[2]....
        /*0144*/ 	.word	0x00005cc0


	//   ....[3]....
        /*0148*/ 	.word	0x00011580


	//   ....[4]....
        /*014c*/ 	.word	0x000115d0


	//----- nvinfo : EIATTR_COOP_GROUP_MASK_REGIDS
	.align		4
.L_50:
        /*0150*/ 	.byte	0x04, 0x29
        /*0152*/ 	.short	(.L_52 - .L_51)


	//   ....[0]....
.L_51:
        /*0154*/ 	.word	0xffffffff


	//   ....[1]....
        /*0158*/ 	.word	0xffffffff


	//   ....[2]....
        /*015c*/ 	.word	0xffffffff


	//   ....[3]....
        /*0160*/ 	.word	0xffffffff


	//----- nvinfo : EIATTR_COOP_GROUP_INSTR_OFFSETS
	.align		4
.L_52:
        /*0164*/ 	.byte	0x04, 0x28
        /*0166*/ 	.short	(.L_54 - .L_53)


	//   ....[0]....
.L_53:
        /*0168*/ 	.word	0x00000080


	//   ....[1]....
        /*016c*/ 	.word	0x00000340


	//   ....[2]....
        /*0170*/ 	.word	0x00011410


	//   ....[3]....
        /*0174*/ 	.word	0x00011680


	//----- nvinfo : EIATTR_VRC_CTA_INIT_COUNT
	.align		4
.L_54:
        /*0178*/ 	.byte	0x02, 0x4a
        /*017a*/ 	.byte	0x80
	.zero		1


	//----- nvinfo : EIATTR_MBARRIER_INSTR_OFFSETS
	.align		4
        /*017c*/ 	.byte	0x04, 0x39
        /*017e*/ 	.short	(.L_56 - .L_55)


	//   ....[0]....
.L_55:
        /*0180*/ 	.word	0x00004330
        /*0184*/ 	.word	0x000000ff
        /*0188*/ 	.word	0x00000000
        /*018c*/ 	.short	0x0100
        /*018e*/ 	.byte	0x08
	.zero		1


	//   ....[1]....
        /*0190*/ 	.word	0x00005ce0
        /*0194*/ 	.word	0x000000ff
        /*0198*/ 	.word	0x00008008
        /*019c*/ 	.short	0x0100
        /*019e*/ 	.byte	0x0b
	.zero		1


	//   ....[2]....
        /*01a0*/ 	.word	0x00007e20
        /*01a4*/ 	.word	0x000000ff
        /*01a8*/ 	.word	0x00000000
        /*01ac*/ 	.short	0x010a
        /*01ae*/ 	.byte	0x08
	.zero		1


	//   ....[3]....
        /*01b0*/ 	.word	0x00009320
        /*01b4*/ 	.word	0x000000ff
        /*01b8*/ 	.word	0x00000000
        /*01bc*/ 	.short	0x010a
        /*01be*/ 	.byte	0x08
	.zero		1


	//   ....[4]....
        /*01c0*/ 	.word	0x000094b0
        /*01c4*/ 	.word	0x000000ff
        /*01c8*/ 	.word	0x00008000
        /*01cc*/ 	.short	0x0108
        /*01ce*/ 	.byte	0x0b
	.zero		1


	//   ....[5]....
        /*01d0*/ 	.word	0x00009520
        /*01d4*/ 	.word	0x000000ff
        /*01d8*/ 	.word	0x00008008
        /*01dc*/ 	.short	0x0108
        /*01de*/ 	.byte	0x0b
	.zero		1


	//   ....[6]....
        /*01e0*/ 	.word	0x000116a0
        /*01e4*/ 	.word	0x000000ff
        /*01e8*/ 	.word	0x00000000
        /*01ec*/ 	.short	0x010a
        /*01ee*/ 	.byte	0x08
	.zero		1


	//   ....[7]....
        /*01f0*/ 	.word	0x000116d0
        /*01f4*/ 	.word	0x000000ff
        /*01f8*/ 	.word	0x00000000
        /*01fc*/ 	.short	0x010a
        /*01fe*/ 	.byte	0x08
	.zero		1


	//----- nvinfo : EIATTR_NUM_MBARRIERS
	.align		4
.L_56:
        /*0200*/ 	.byte	0x03, 0x38
        /*0202*/ 	.short	0x0002


	//----- nvinfo : EIATTR_EXIT_INSTR_OFFSETS
	.align		4
        /*0204*/ 	.byte	0x04, 0x1c
        /*0206*/ 	.short	(.L_58 - .L_57)


	//   ....[0]....
.L_57:
        /*0208*/ 	.word	0x00011690


	//----- nvinfo : EIATTR_REQNTID
	.align		4
.L_58:
        /*020c*/ 	.byte	0x04, 0x10
        /*020e*/ 	.short	(.L_60 - .L_59)
.L_59:
        /*0210*/ 	.word	0x00000080
        /*0214*/ 	.word	0x00000001
        /*0218*/ 	.word	0x00000001


	//----- nvinfo : EIATTR_CRS_STACK_SIZE
	.align		4
.L_60:
        /*021c*/ 	.byte	0x04, 0x1e
        /*021e*/ 	.short	(.L_62 - .L_61)
.L_61:
        /*0220*/ 	.word	0x00000000


	//----- nvinfo : EIATTR_CBANK_PARAM_SIZE
	.align		4
.L_62:
        /*0224*/ 	.byte	0x03, 0x19
        /*0226*/ 	.short	0x0050


	//----- nvinfo : EIATTR_PARAM_CBANK
	.align		4
        /*0228*/ 	.byte	0x04, 0x0a
        /*022a*/ 	.short	(.L_64 - .L_63)
	.align		4
.L_63:
        /*022c*/ 	.word	index@(.nv.constant0.matmul_kernel)
        /*0230*/ 	.short	0x0380
        /*0232*/ 	.short	0x0050


	//----- nvinfo : EIATTR_SW_WAR
	.align		4
.L_64:
        /*0234*/ 	.byte	0x04, 0x36
        /*0236*/ 	.short	(.L_66 - .L_65)
.L_65:
        /*0238*/ 	.word	0x00000008
.L_66:


//--------------------- .nv.compat                --------------------------
	.section	.nv.compat,"",@"SHT_CUDA_COMPAT_INFO"
	.align	4
        /*0000*/ 	.byte	0x02, 0x02, 0x02, 0x00, 0x02, 0x05, 0x05, 0x00, 0x02, 0x03, 0x00, 0x00, 0x02, 0x06, 0x01, 0x00


//--------------------- .nv.callgraph             --------------------------
	.section	.nv.callgraph,"",@"SHT_CUDA_CALLGRAPH"
	.align	4
	.sectionentsize	8
	.align		4
        /*0000*/ 	.word	0x00000000
	.align		4
        /*0004*/ 	.word	0xffffffff
	.align		4
        /*0008*/ 	.word	0x00000000
	.align		4
        /*000c*/ 	.word	0xfffffffe
	.align		4
        /*0010*/ 	.word	0x00000000
	.align		4
        /*0014*/ 	.word	0xfffffffd
	.align		4
        /*0018*/ 	.word	0x00000000
	.align		4
        /*001c*/ 	.word	0xfffffffc


//--------------------- .text.matmul_kernel       --------------------------
	.section	.text.matmul_kernel,"ax",@progbits
	.align	128
        .global         matmul_kernel
        .type           matmul_kernel,@function
        .size           matmul_kernel,(.L_x_21 - matmul_kernel)
        .other          matmul_kernel,@"STO_CUDA_ENTRY STV_DEFAULT"
matmul_kernel:
.text.matmul_kernel:
[----:B------:R-:W0:Y:S01]  /*0000*/  LDC R1, c[0x0][0x37c] ;  /* 0x0000df00ff017b82 */ /* 0x000e220000000800 */
[----:B------:R-:W1:Y:S01]  /*0010*/  S2R R33, SR_TID.X ;  /* 0x0000000000217919 */ /* 0x000e620000002100 */
[----:B0-----:R-:W-:Y:S01]  /*0020*/  VIADD R1, R1, 0xfffffff0 ;  /* 0xfffffff001017836 */ /* 0x001fe20000000000 */
[----:B------:R-:W0:Y:S01]  /*0030*/  LDCU.64 UR22, c[0x0][0x358] ;  /* 0x00006b00ff1677ac */ /* 0x000e220008000a00 */
[----:B-1----:R-:W-:-:S13]  /*0040*/  ISETP.GE.U32.AND P0, PT, R33, 0x20, PT ;  /* 0x000000202100780c */ /* 0x002fda0003f06070 */
[----:B------:R-:W-:Y:S02]  /*0050*/  VOTEU.ANY UP0, P0 ;  /* 0x0000000000ff7886 */ /* 0x000fe40000000100 */
[----:B------:R-:W-:Y:S05]  /*0060*/  BRA.U UP0, `(.L_x_0) ;  /* 0x0000000100b87547 */ /* 0x000fea000b800000 */
[----:B------:R-:W1:Y:S01]  /*0070*/  S2UR UR6, SR_CgaCtaId ;  /* 0x00000000000679c3 */ /* 0x000e620000008800 */
[----:B------:R-:W-:Y:S01]  /*0080*/  NOP ;  /* 0x0000000000007918 */ /* 0x000fe20000000000 */
[----:B------:R-:W-:Y:S02]  /*0090*/  UMOV UR4, 0x40 ;  /* 0x0000004000047882 */ /* 0x000fe40000000000 */
[----:B-1----:R-:W-:-:S09]  /*00a0*/  ULEA UR4, UR6, UR4, 0x18 ;  /* 0x0000000406047291 */ /* 0x002fd2000f8ec0ff */
[----:B------:R-:W1:Y:S01]  /*00b0*/  LDS.U8 R0, [UR4] ;  /* 0x00000004ff007984 */ /* 0x000e620008000000 */
[----:B------:R-:W-:Y:S02]  /*00c0*/  UMOV UR4, 0x400 ;  /* 0x0000040000047882 */ /* 0x000fe40000000000 */
[----:B------:R-:W-:Y:S01]  /*00d0*/  ULEA UR4, UR6, UR4, 0x18 ;  /* 0x0000000406047291 */ /* 0x000fe2000f8ec0ff */
[----:B-1----:R-:W-:-:S13]  /*00e0*/  ISETP.NE.AND P0, PT, R0, RZ, PT ;  /* 0x000000ff0000720c */ /* 0x002fda0003f05270 */
[----:B------:R-:W-:Y:S05]  /*00f0*/  @P0 BRA `(.L_x_1) ;  /* 0x00000000007c0947 */ /* 0x000fea0003800000 */
[----:B------:R-:W-:-:S13]  /*0100*/  ELECT P0, URZ, PT ;  /* 0x0000000000ff782f */ /* 0x000fda0003800000 */
[----:B------:R-:W-:Y:S05]  /*0110*/  @!P0 BRA `(.L_x_2) ;  /* 0x0000000000848947 */ /* 0x000fea0003800000 */
[----:B------:R-:W-:Y:S01]  /*0120*/  UMOV UR5, 0x10 ;  /* 0x0000001000057882 */ /* 0x000fe20000000000 */
[----:B------:R-:W-:Y:S02]  /*0130*/  IMAD.MOV.U32 R4, RZ, RZ, 0x1 ;  /* 0x00000001ff047424 */ /* 0x000fe400078e00ff */
[----:B------:R-:W-:Y:S02]  /*0140*/  IMAD.MOV.U32 R5, RZ, RZ, 0xffff ;  /* 0x0000ffffff057424 */ /* 0x000fe400078e00ff */
[----:B------:R-:W-:Y:S04]  /*0150*/  DEPBAR.LE SB1, 0x36 ;  /* 0x00009d800000791a */ /* 0x000fe80000000000 */
[----:B------:R-:W1:Y:S02]  /*0160*/  UTCATOMSWS.FIND_AND_SET.ALIGN UP1, UR5, UR5 ;  /* 0x00000005000575e3 */ /* 0x000e640008020800 */
[----:B-1----:R-:W-:-:S04]  /*0170*/  PLOP3.LUT P0, PT, PT, PT, UP1, 0x80, 0x8 ;  /* 0x000000000008781c */ /* 0x002fc80003f0f018 */
[----:B------:R-:W-:-:S04]  /*0180*/  SEL R0, RZ, 0xffffffff, !P0 ;  /* 0xffffffffff007807 */ /* 0x000fc80004000000 */
[----:B------:R-:W-:Y:S01]  /*0190*/  ISETP.NE.AND P0, PT, R0, RZ, PT ;  /* 0x000000ff0000720c */ /* 0x000fe20003f05270 */
[----:B------:R-:W-:-:S12]  /*01a0*/  IMAD.U32 R0, RZ, RZ, UR5 ;  /* 0x00000005ff007e24 */ /* 0x000fd8000f8e00ff */
[----:B------:R-:W-:Y:S05]  /*01b0*/  @P0 BRA `(.L_x_3) ;  /* 0x0000000000240947 */ /* 0x000fea0003800000 */
.L_x_4:
[----:B------:R-:W-:Y:S05]  /*01c0*/  NANOSLEEP 0x64 ;  /* 0x000000640000795d */ /* 0x000fea0003800000 */
[----:B------:R-:W-:-:S05]  /*01d0*/  UMOV UR5, 0x10 ;  /* 0x0000001000057882 */ /* 0x000fca0000000000 */
[----:B------:R-:W-:Y:S04]  /*01e0*/  DEPBAR.LE SB1, 0x36 ;  /* 0x00009d800000791a */ /* 0x000fe80000000000 */
[----:B------:R-:W1:Y:S02]  /*01f0*/  UTCATOMSWS.FIND_AND_SET.ALIGN UP1, UR5, UR5 ;  /* 0x00000005000575e3 */ /* 0x000e640008020800 */
[----:B-1----:R-:W-:-:S04]  /*0200*/  PLOP3.LUT P0, PT, PT, PT, UP1, 0x80, 0x8 ;  /* 0x000000000008781c */ /* 0x002fc80003f0f018 */
[----:B------:R-:W-:-:S04]  /*0210*/  SEL R0, RZ, 0xffffffff, !P0 ;  /* 0xffffffffff007807 */ /* 0x000fc80004000000 */
[----:B------:R-:W-:Y:S01]  /*0220*/  ISETP.NE.AND P0, PT, R0, RZ, PT ;  /* 0x000000ff0000720c */ /* 0x000fe20003f05270 */
[----:B------:R-:W-:-:S12]  /*0230*/  IMAD.U32 R0, RZ, RZ, UR5 ;  /* 0x00000005ff007e24 */ /* 0x000fd8000f8e00ff */
[----:B------:R-:W-:Y:S05]  /*0240*/  @!P0 BRA `(.L_x_4) ;  /* 0xfffffffc00dc8947 */ /* 0x000fea000383ffff */
.L_x_3:
[C---:B------:R-:W-:Y:S01]  /*0250*/  VIADD R3, R0.reuse, 0x10 ;  /* 0x0000001000037836 */ /* 0x040fe20000000000 */
[----:B------:R-:W-:Y:S01]  /*0260*/  UMOV UR5, 0x50 ;  /* 0x0000005000057882 */ /* 0x000fe20000000000 */
[----:B------:R-:W-:Y:S01]  /*0270*/  SHF.L.U32 R2, R5, R0, RZ ;  /* 0x0000000005027219 */ /* 0x000fe200000006ff */
[----:B------:R-:W-:Y:S01]  /*0280*/  ULEA UR5, UR6, UR5, 0x18 ;  /* 0x0000000506057291 */ /* 0x000fe2000f8ec0ff */
[----:B------:R-:W-:Y:S01]  /*0290*/  IMAD.SHL.U32 R0, R0, 0x20, RZ ;  /* 0x0000002000007824 */ /* 0x000fe200078e00ff */
[----:B------:R-:W-:-:S04]  /*02a0*/  SHF.L.U32 R3, R4, R3, RZ ;  /* 0x0000000304037219 */ /* 0x000fc800000006ff */
[----:B------:R-:W-:-:S05]  /*02b0*/  LOP3.LUT R2, R3, R2, RZ, 0xfc, !PT ;  /* 0x0000000203027212 */ /* 0x000fca00078efcff */
[----:B------:R1:W-:Y:S04]  /*02c0*/  ATOMS.OR RZ, [UR5], R2 ;  /* 0x00000002ffff798c */ /* 0x0003e8000b000005 */
[----:B------:R1:W-:Y:S01]  /*02d0*/  STS [UR4], R0 ;  /* 0x00000000ff007988 */ /* 0x0003e20008000804 */
[----:B------:R-:W-:Y:S05]  /*02e0*/  BRA `(.L_x_2) ;  /* 0x0000000000107947 */ /* 0x000fea0003800000 */
.L_x_1:
[----:B------:R-:W-:Y:S01]  /*02f0*/  IMAD.MOV.U32 R0, RZ, RZ, -0x1 ;  /* 0xffffffffff007424 */ /* 0x000fe200078e00ff */
[----:B------:R-:W-:-:S04]  /*0300*/  MOV R2, 0x330 ;  /* 0x0000033000027802 */ /* 0x000fc80000000f00 */
[----:B------:R1:W-:Y:S03]  /*0310*/  STS [UR4], R0 ;  /* 0x00000000ff007988 */ /* 0x0003e60008000804 */
[----:B01----:R-:W-:Y:S05]  /*0320*/  CALL.REL.NOINC `($__internal_1_$__cuda_sm10x_tcgen05_guardrail_trap_phase_invalid_during_alloc) ;  /* 0x0000011400007944 */ /* 0x003fea0003c00000 */
.L_x_2:
[----:B------:R-:W-:Y:S05]  /*0330*/  WARPSYNC.ALL ;  /* 0x0000000000007948 */ /* 0x000fea0003800000 */
[----:B------:R-:W-:Y:S01]  /*0340*/  NOP ;  /* 0x0000000000007918 */ /* 0x000fe20000000000 */
.L_x_0:
[----:B------:R-:W2:Y:S01]  /*0350*/  LDC.64 R24, c[0x0][0x398] ;  /* 0x0000e600ff187b82 */ /* 0x000ea20000000a00 */
[----:B------:R-:W3:Y:S01]  /*0360*/  S2R R5, SR_CTAID.X ;  /* 0x0000000000057919 */ /* 0x000ee20000002500 */
[----:B------:R-:W-:Y:S01]  /*0370*/  UMOV UR11, 0x400 ;  /* 0x00000400000b7882 */ /* 0x000fe20000000000 */
[----:B------:R-:W4:Y:S05]  /*0380*/  LDCU.128 UR16, c[0x0][0x380] ;  /* 0x00007000ff1077ac */ /* 0x000f2a0008000c00 */
[----:B------:R-:W5:Y:S01]  /*0390*/  S2UR UR5, SR_CgaCtaId ;  /* 0x00000000000579c3 */ /* 0x000f620000008800 */
[----:B-12---:R-:W-:Y:S01]  /*03a0*/  VIADD R0, R25, 0xff ;  /* 0x000000ff19007836 */ /* 0x006fe20000000000 */
[----:B------:R-:W-:-:S02]  /*03b0*/  IABS R13, R24 ;  /* 0x00000018000d7213 */ /* 0x000fc40000000000 */
[----:B------:R-:W-:Y:S02]  /*03c0*/  LOP3.LUT R130, RZ, R25, RZ, 0x33, !PT ;  /* 0x00000019ff827212 */ /* 0x000fe400078e33ff */
[----:B------:R-:W-:Y:S01]  /*03d0*/  SHF.R.S32.HI R3, RZ, 0x1f, R0 ;  /* 0x0000001fff037819 */ /* 0x000fe20000011400 */
[----:B-----5:R-:W-:-:S03]  /*03e0*/  ULEA UR11, UR5, UR11, 0x18 ;  /* 0x0000000b050b7291 */ /* 0x020fc6000f8ec0ff */
[----:B------:R-:W-:Y:S02]  /*03f0*/  LEA.HI R3, R3, R0, RZ, 0x8 ;  /* 0x0000000003037211 */ /* 0x000fe400078f40ff */
[----:B---3--:R-:W-:Y:S01]  /*0400*/  IABS R8, R5 ;  /* 0x0000000500087213 */ /* 0x008fe20000000000 */
[----:B------:R-:W-:Y:S01]  /*0410*/  UIADD3 UR8, UPT, UPT, UR11, 0x8000, URZ ;  /* 0x000080000b087890 */ /* 0x000fe2000fffe0ff */
[----:B------:R-:W-:-:S04]  /*0420*/  SHF.R.S32.HI R4, RZ, 0x8, R3 ;  /* 0x00000008ff047819 */ /* 0x000fc80000011403 */
[-C--:B------:R-:W-:Y:S02]  /*0430*/  IABS R7, R4.reuse ;  /* 0x0000000400077213 */ /* 0x080fe40000000000 */
[----:B------:R-:W-:Y:S02]  /*0440*/  IABS R10, R4 ;  /* 0x00000004000a7213 */ /* 0x000fe40000000000 */
[----:B------:R-:W1:Y:S08]  /*0450*/  I2F.RP R0, R7 ;  /* 0x0000000700007306 */ /* 0x000e700000209400 */
[----:B-1----:R-:W1:Y:S02]  /*0460*/  MUFU.RCP R0, R0 ;  /* 0x0000000000007308 */ /* 0x002e640000001000 */
[----:B-1----:R-:W-:-:S02]  /*0470*/  VIADD R2, R0, 0xffffffe ;  /* 0x0ffffffe00027836 */ /* 0x002fc40000000000 */
[----:B------:R-:W-:-:S04]  /*0480*/  IMAD.MOV R0, RZ, RZ, -R10 ;  /* 0x000000ffff007224 */ /* 0x000fc800078e0a0a */
[----:B------:R1:W2:Y:S02]  /*0490*/  F2I.FTZ.U32.TRUNC.NTZ R3, R2 ;  /* 0x0000000200037305 */ /* 0x0002a4000021f000 */
[----:B-1----:R-:W-:Y:S02]  /*04a0*/  IMAD.MOV.U32 R2, RZ, RZ, RZ ;  /* 0x000000ffff027224 */ /* 0x002fe400078e00ff */
[----:B--2---:R-:W-:-:S04]  /*04b0*/  IMAD.MOV R6, RZ, RZ, -R3 ;  /* 0x000000ffff067224 */ /* 0x004fc800078e0a03 */
[----:B------:R-:W-:Y:S02]  /*04c0*/  IMAD R9, R6, R7, RZ ;  /* 0x0000000706097224 */ /* 0x000fe400078e02ff */
[----:B------:R-:W-:Y:S02]  /*04d0*/  IMAD.MOV.U32 R6, RZ, RZ, R8 ;  /* 0x000000ffff067224 */ /* 0x000fe400078e0008 */
[----:B------:R-:W-:-:S06]  /*04e0*/  IMAD.HI.U32 R3, R3, R9, R2 ;  /* 0x0000000903037227 */ /* 0x000fcc00078e0002 */
[----:B------:R-:W-:-:S04]  /*04f0*/  IMAD.HI.U32 R3, R3, R6, RZ ;  /* 0x0000000603037227 */ /* 0x000fc800078e00ff */
[----:B------:R-:W-:Y:S01]  /*0500*/  IMAD R0, R3, R0, R6 ;  /* 0x0000000003007224 */ /* 0x000fe200078e0206 */
[----:B------:R-:W-:Y:S04]  /*0510*/  BAR.SYNC.DEFER_BLOCKING 0x0 ;  /* 0x0000000000007b1d */ /* 0x000fe80000010000 */
[----:B------:R-:W-:-:S13]  /*0520*/  ISETP.GT.U32.AND P1, PT, R7, R0, PT ;  /* 0x000000000700720c */ /* 0x000fda0003f24070 */
[----:B------:R-:W-:Y:S02]  /*0530*/  @!P1 IMAD.IADD R0, R0, 0x1, -R7 ;  /* 0x0000000100009824 */ /* 0x000fe400078e0a07 */
[----:B------:R-:W-:Y:S01]  /*0540*/  @!P1 VIADD R3, R3, 0x1 ;  /* 0x0000000103039836 */ /* 0x000fe20000000000 */
[----:B------:R-:W-:Y:S02]  /*0550*/  ISETP.NE.AND P1, PT, R4, RZ, PT ;  /* 0x000000ff0400720c */ /* 0x000fe40003f25270 */
[----:B------:R-:W-:Y:S02]  /*0560*/  ISETP.GE.U32.AND P0, PT, R0, R7, PT ;  /* 0x000000070000720c */ /* 0x000fe40003f06070 */
[----:B------:R-:W-:-:S04]  /*0570*/  LOP3.LUT R0, R5, R4, RZ, 0x3c, !PT ;  /* 0x0000000405007212 */ /* 0x000fc800078e3cff */
[----:B------:R-:W-:Y:S01]  /*0580*/  ISETP.GE.AND P2, PT, R0, RZ, PT ;  /* 0x000000ff0000720c */ /* 0x000fe20003f46270 */
[----:B------:R-:W-:-:S06]  /*0590*/  VIADD R0, R24, 0x7f ;  /* 0x0000007f18007836 */ /* 0x000fcc0000000000 */
[----:B------:R-:W-:-:S04]  /*05a0*/  @P0 VIADD R3, R3, 0x1 ;  /* 0x0000000103030836 */ /* 0x000fc80000000000 */
[----:B------:R-:W-:Y:S01]  /*05b0*/  IMAD.MOV.U32 R8, RZ, RZ, R3 ;  /* 0x000000ffff087224 */ /* 0x000fe200078e0003 */
[----:B------:R-:W-:-:S03]  /*05c0*/  SHF.R.S32.HI R3, RZ, 0x1f, R0 ;  /* 0x0000001fff037819 */ /* 0x000fc60000011400 */
[----:B------:R-:W-:Y:S01]  /*05d0*/  @!P2 IMAD.MOV R8, RZ, RZ, -R8 ;  /* 0x000000ffff08a224 */ /* 0x000fe200078e0a08 */
[----:B------:R-:W-:Y:S02]  /*05e0*/  LEA.HI R3, R3, R0, RZ, 0x7 ;  /* 0x0000000003037211 */ /* 0x000fe400078f38ff */
[----:B------:R-:W-:-:S04]  /*05f0*/  @!P1 LOP3.LUT R8, RZ, R4, RZ, 0x33, !PT ;  /* 0x00000004ff089212 */ /* 0x000fc800078e33ff */
[----:B------:R-:W-:Y:S01]  /*0600*/  LEA.HI.SX32 R3, R3, -R8, 0x19 ;  /* 0x8000000803037211 */ /* 0x000fe200078fcaff */
[----:B------:R-:W-:-:S03]  /*0610*/  IMAD.MOV R6, RZ, RZ, -R8 ;  /* 0x000000ffff067224 */ /* 0x000fc600078e0a08 */
[----:B------:R-:W-:Y:S01]  /*0620*/  VIMNMX R9, PT, PT, R3, 0x1, PT ;  /* 0x0000000103097848 */ /* 0x000fe20003fe0100 */
[----:B------:R-:W-:-:S03]  /*0630*/  IMAD R6, R4, R6, R5 ;  /* 0x0000000604067224 */ /* 0x000fc600078e0205 */
        /* <DEDUP_REMOVED lines=9> */
[----:B------:R-:W-:Y:S01]  /*06d0*/  IMAD.MOV.U32 R4, RZ, RZ, R10 ;  /* 0x000000ffff047224 */ /* 0x000fe200078e000a */
[----:B------:R-:W-:-:S03]  /*06e0*/  IABS R10, R6 ;  /* 0x00000006000a7213 */ /* 0x000fc60000000000 */
[----:B------:R-:W-:Y:S02]  /*06f0*/  IMAD R5, R4, R7, RZ ;  /* 0x0000000704057224 */ /* 0x000fe400078e02ff */
[----:B------:R-:W-:Y:S02]  /*0700*/  IMAD.MOV.U32 R4, RZ, RZ, R10 ;  /* 0x000000ffff047224 */ /* 0x000fe400078e000a */
[----:B------:R-:W-:Y:S01]  /*0710*/  IMAD.HI.U32 R3, R3, R5, R2 ;  /* 0x0000000503037227 */ /* 0x000fe200078e0002 */
[----:B------:R-:W1:Y:S01]  /*0720*/  LDC.64 R10, c[0x0][0x3a0] ;  /* 0x0000e800ff0a7b82 */ /* 0x000e620000000a00 */
[----:B------:R-:W2:Y:S04]  /*0730*/  I2F.RP R2, R13 ;  /* 0x0000000d00027306 */ /* 0x000ea80000209400 */
[----:B------:R-:W-:-:S04]  /*0740*/  IMAD.HI.U32 R3, R3, R4, RZ ;  /* 0x0000000403037227 */ /* 0x000fc800078e00ff */
[----:B------:R-:W-:Y:S01]  /*0750*/  IMAD R0, R3, R0, R4 ;  /* 0x0000000003007224 */ /* 0x000fe200078e0204 */
[----:B------:R-:W-:-:S04]  /*0760*/  IABS R4, R25 ;  /* 0x0000001900047213 */ /* 0x000fc80000000000 */
[----:B------:R-:W-:Y:S01]  /*0770*/  ISETP.GT.U32.AND P1, PT, R7, R0, PT ;  /* 0x000000000700720c */ /* 0x000fe20003f24070 */
[----:B--2---:R-:W2:-:S12]  /*0780*/  MUFU.RCP R2, R2 ;  /* 0x0000000200027308 */ /* 0x004e980000001000 */
[----:B------:R-:W-:Y:S02]  /*0790*/  @!P1 IMAD.IADD R0, R0, 0x1, -R7 ;  /* 0x0000000100009824 */ /* 0x000fe400078e0a07 */
[----:B------:R-:W-:Y:S01]  /*07a0*/  @!P1 VIADD R3, R3, 0x1 ;  /* 0x0000000103039836 */ /* 0x000fe20000000000 */
[----:B------:R-:W-:Y:S02]  /*07b0*/  ISETP.NE.AND P1, PT, R9, RZ, PT ;  /* 0x000000ff0900720c */ /* 0x000fe40003f25270 */
[----:B------:R-:W-:Y:S02]  /*07c0*/  ISETP.GE.U32.AND P0, PT, R0, R7, PT ;  /* 0x000000070000720c */ /* 0x000fe40003f06070 */
[----:B------:R-:W-:-:S04]  /*07d0*/  LOP3.LUT R0, R6, R9, RZ, 0x3c, !PT ;  /* 0x0000000906007212 */ /* 0x000fc800078e3cff */
[----:B------:R-:W-:Y:S01]  /*07e0*/  ISETP.GE.AND P2, PT, R0, RZ, PT ;  /* 0x000000ff0000720c */ /* 0x000fe20003f46270 */
[----:B------:R-:W-:-:S04]  /*07f0*/  IMAD.MOV.U32 R0, RZ, RZ, R4 ;  /* 0x000000ffff007224 */ /* 0x000fc800078e0004 */
[----:B------:R-:W3:Y:S02]  /*0800*/  I2F.RP R4, R0 ;  /* 0x0000000000047306 */ /* 0x000ee40000209400 */
[----:B------:R-:W-:-:S04]  /*0810*/  @P0 VIADD R3, R3, 0x1 ;  /* 0x0000000103030836 */ /* 0x000fc80000000000 */
[----:B------:R-:W-:Y:S02]  /*0820*/  IMAD.MOV.U32 R7, RZ, RZ, R3 ;  /* 0x000000ffff077224 */ /* 0x000fe400078e0003 */
[----:B--2---:R-:W-:Y:S02]  /*0830*/  VIADD R3, R2, 0xffffffe ;  /* 0x0ffffffe02037836 */ /* 0x004fe40000000000 */
[----:B------:R-:W-:Y:S01]  /*0840*/  @!P2 IMAD.MOV R7, RZ, RZ, -R7 ;  /* 0x000000ffff07a224 */ /* 0x000fe200078e0a07 */
[----:B------:R-:W-:-:S03]  /*0850*/  @!P1 LOP3.LUT R7, RZ, R9, RZ, 0x33, !PT ;  /* 0x00000009ff079212 */ /* 0x000fc600078e33ff */
[----:B------:R-:W2:Y:S02]  /*0860*/  F2I.FTZ.U32.TRUNC.NTZ R3, R3 ;  /* 0x0000000300037305 */ /* 0x000ea4000021f000 */
[----:B------:R-:W-:-:S04]  /*0870*/  IMAD.MOV R2, RZ, RZ, -R7 ;  /* 0x000000ffff027224 */ /* 0x000fc800078e0a07 */
[----:B------:R-:W-:Y:S01]  /*0880*/  IMAD R2, R9, R2, R6 ;  /* 0x0000000209027224 */ /* 0x000fe200078e0206 */
[----:B------:R-:W-:Y:S01]  /*0890*/  LOP3.LUT R9, R33, 0x7f, RZ, 0xc0, !PT ;  /* 0x0000007f21097812 */ /* 0x000fe200078ec0ff */
[----:B---3--:R-:W3:Y:S02]  /*08a0*/  MUFU.RCP R4, R4 ;  /* 0x0000000400047308 */ /* 0x008ee40000001000 */
[----:B------:R-:W-:-:S04]  /*08b0*/  IMAD.IADD R2, R8, 0x1, R2 ;  /* 0x0000000108027824 */ /* 0x000fc800078e0202 */
[----:B------:R-:W-:Y:S02]  /*08c0*/  IMAD R12, R2, 0x80, R9 ;  /* 0x00000080020c7824 */ /* 0x000fe400078e0209 */
[----:B--2---:R-:W-:Y:S02]  /*08d0*/  IMAD.MOV R6, RZ, RZ, -R3 ;  /* 0x000000ffff067224 */ /* 0x004fe400078e0a03 */
[----:B------:R-:W-:Y:S01]  /*08e0*/  IMAD.MOV.U32 R2, RZ, RZ, RZ ;  /* 0x000000ffff027224 */ /* 0x000fe200078e00ff */
[----:B------:R-:W-:Y:S01]  /*08f0*/  IABS R32, R12 ;  /* 0x0000000c00207213 */ /* 0x000fe20000000000 */
[----:B------:R-:W-:Y:S01]  /*0900*/  IMAD R5, R6, R13, RZ ;  /* 0x0000000d06057224 */ /* 0x000fe200078e02ff */
[----:B------:R-:W-:Y:S01]  /*0910*/  SHF.R.U32.HI R6, RZ, 0x5, R33 ;  /* 0x00000005ff067819 */ /* 0x000fe20000011621 */
[----:B------:R2:W-:Y:S01]  /*0920*/  STL [R1], R12 ;  /* 0x0000000c01007387 */ /* 0x0005e20000100800 */
[----:B------:R-:W-:Y:S01]  /*0930*/  ISETP.GE.AND P2, PT, R12, RZ, PT ;  /* 0x000000ff0c00720c */ /* 0x000fe20003f46270 */
[----:B------:R-:W-:Y:S01]  /*0940*/  IMAD.HI.U32 R2, R3, R5, R2 ;  /* 0x0000000503027227 */ /* 0x000fe200078e0002 */
[----:B------:R-:W-:-:S02]  /*0950*/  SHF.R.U32.HI R3, RZ, 0x5, R33 ;  /* 0x00000005ff037819 */ /* 0x000fc40000011621 */
[----:B------:R-:W-:Y:S01]  /*0960*/  R2UR UR7, R6 ;  /* 0x00000000060772ca */ /* 0x000fe200000e0000 */
[----:B---3--:R-:W-:Y:S01]  /*0970*/  VIADD R4, R4, 0xffffffe ;  /* 0x0ffffffe04047836 */ /* 0x008fe20000000000 */
[----:B------:R-:W-:Y:S01]  /*0980*/  SGXT.U32 R3, R3, 0x2 ;  /* 0x000000020303781a */ /* 0x000fe20000000000 */
[----:B------:R-:W-:Y:S02]  /*0990*/  IMAD.HI.U32 R2, R2, R32, RZ ;  /* 0x0000002002027227 */ /* 0x000fe400078e00ff */
[----:B------:R3:W5:Y:S02]  /*09a0*/  F2I.FTZ.U32.TRUNC.NTZ R5, R4 ;  /* 0x0000000400057305 */ /* 0x000764000021f000 */
[----:B------:R-:W-:-:S04]  /*09b0*/  IMAD.MOV R2, RZ, RZ, -R2 ;  /* 0x000000ffff027224 */ /* 0x000fc800078e0a02 */
[----:B------:R-:W-:Y:S02]  /*09c0*/  IMAD R32, R13, R2, R32 ;  /* 0x000000020d207224 */ /* 0x000fe400078e0220 */
[----:B------:R-:W-:Y:S01]  /*09d0*/  IMAD.SHL.U32 R2, R7, 0x100, RZ ;  /* 0x0000010007027824 */ /* 0x000fe200078e00ff */
[----:B------:R-:W-:Y:S01]  /*09e0*/  USHF.L.U32 UR4, UR7, 0x15, URZ ;  /* 0x0000001507047899 */ /* 0x000fe200080006ff */
[----:B---3--:R-:W-:Y:S01]  /*09f0*/  IMAD.MOV.U32 R4, RZ, RZ, RZ ;  /* 0x000000ffff047224 */ /* 0x008fe200078e00ff */
[----:B------:R-:W-:Y:S02]  /*0a00*/  ISETP.GT.U32.AND P0, PT, R13, R32, PT ;  /* 0x000000200d00720c */ /* 0x000fe40003f04070 */
[----:B------:R-:W-:Y:S01]  /*0a10*/  LOP3.LUT R22, R2, R3, RZ, 0xfc, !PT ;  /* 0x0000000302167212 */ /* 0x000fe200078efcff */
[----:B------:R-:W-:Y:S01]  /*0a20*/  ULOP3.LUT UR4, UR4, 0x600000, URZ, 0xc0, !UPT ;  /* 0x0060000004047892 */ /* 0x000fe2000f8ec0ff */
[----:B-----5:R-:W-:Y:S02]  /*0a30*/  IMAD.MOV R21, RZ, RZ, -R5 ;  /* 0x000000ffff157224 */ /* 0x020fe400078e0a05 */
[----:B------:R-:W-:-:S02]  /*0a40*/  LOP3.LUT R6, R22, 0x8, RZ, 0xfc, !PT ;  /* 0x0000000816067812 */ /* 0x000fc400078efcff */
[----:B------:R-:W-:Y:S01]  /*0a50*/  IMAD R21, R21, R0, RZ ;  /* 0x0000000015157224 */ /* 0x000fe200078e02ff */
[----:B------:R-:W-:Y:S02]  /*0a60*/  LOP3.LUT R3, R22, 0x4, RZ, 0xfc, !PT ;  /* 0x0000000416037812 */ /* 0x000fe400078efcff */
[----:B------:R-:W-:Y:S01]  /*0a70*/  IABS R63, R6 ;  /* 0x00000006003f7213 */ /* 0x000fe20000000000 */
[----:B------:R-:W-:Y:S01]  /*0a80*/  IMAD.HI.U32 R21, R5, R21, R4 ;  /* 0x0000001505157227 */ /* 0x000fe200078e0004 */
[----:B------:R-:W-:Y:S02]  /*0a90*/  IABS R62, R3 ;  /* 0x00000003003e7213 */ /* 0x000fe40000000000 */
[----:B------:R-:W-:Y:S01]  /*0aa0*/  ISETP.GE.AND P4, PT, R3, RZ, PT ;  /* 0x000000ff0300720c */ /* 0x000fe20003f86270 */
[----:B------:R-:W-:Y:S01]  /*0ab0*/  @!P0 IMAD.IADD R32, R32, 0x1, -R13 ;  /* 0x0000000120208824 */ /* 0x000fe200078e0a0d */
[----:B------:R-:W-:Y:S01]  /*0ac0*/  LOP3.LUT R26, R22, 0xc, RZ, 0xfc, !PT ;  /* 0x0000000c161a7812 */ /* 0x000fe200078efcff */
[----:B------:R-:W-:Y:S01]  /*0ad0*/  IMAD.HI.U32 R4, R21, R63, RZ ;  /* 0x0000003f15047227 */ /* 0x000fe200078e00ff */
[----:B------:R-:W-:-:S02]  /*0ae0*/  ISETP.NE.AND P0, PT, R24, RZ, PT ;  /* 0x000000ff1800720c */ /* 0x000fc40003f05270 */
[----:B------:R-:W-:Y:S01]  /*0af0*/  ISETP.GT.U32.AND P1, PT, R13, R32, PT ;  /* 0x000000200d00720c */ /* 0x000fe20003f24070 */
[C---:B------:R-:W-:Y:S01]  /*0b00*/  IMAD.HI.U32 R3, R21.reuse, R62, RZ ;  /* 0x0000003e15037227 */ /* 0x040fe200078e00ff */
[----:B------:R-:W-:Y:S02]  /*0b10*/  IABS R64, R26 ;  /* 0x0000001a00407213 */ /* 0x000fe40000000000 */
[----:B------:R-:W-:Y:S01]  /*0b20*/  ISETP.GE.AND P3, PT, R6, RZ, PT ;  /* 0x000000ff0600720c */ /* 0x000fe20003f66270 */
[----:B------:R-:W-:Y:S01]  /*0b30*/  IMAD.MOV R4, RZ, RZ, -R4 ;  /* 0x000000ffff047224 */ /* 0x000fe200078e0a04 */
[C---:B------:R-:W-:Y:S01]  /*0b40*/  LOP3.LUT R27, R22.reuse, 0x14, RZ, 0xfc, !PT ;  /* 0x00000014161b7812 */ /* 0x040fe200078efcff */
[----:B------:R-:W-:Y:S01]  /*0b50*/  IMAD.MOV R3, RZ, RZ, -R3 ;  /* 0x000000ffff037224 */ /* 0x000fe200078e0a03 */
[----:B------:R-:W-:Y:S01]  /*0b60*/  LOP3.LUT R28, R22, 0x20, RZ, 0xfc, !PT ;  /* 0x00000020161c7812 */ /* 0x000fe200078efcff */
[----:B------:R-:W-:Y:S01]  /*0b70*/  IMAD R63, R0, R4, R63 ;  /* 0x00000004003f7224 */ /* 0x000fe200078e023f */
[----:B------:R-:W-:Y:S01]  /*0b80*/  IABS R66, R27 ;  /* 0x0000001b00427213 */ /* 0x000fe20000000000 */
[----:B-1----:R-:W-:Y:S01]  /*0b90*/  VIADD R4, R10, 0xffffffec ;  /* 0xffffffec0a047836 */ /* 0x002fe20000000000 */
[----:B------:R-:W-:Y:S01]  /*0ba0*/  LOP3.LUT R29, R22, 0x24, RZ, 0xfc, !PT ;  /* 0x00000024161d7812 */ /* 0x000fe200078efcff */
[----:B------:R-:W-:Y:S01]  /*0bb0*/  IMAD R62, R0, R3, R62 ;  /* 0x00000003003e7224 */ /* 0x000fe200078e023e */
[----:B------:R-:W-:Y:S01]  /*0bc0*/  IABS R68, R28 ;  /* 0x0000001c00447213 */ /* 0x000fe20000000000 */
[----:B------:R-:W-:Y:S01]  /*0bd0*/  IMAD.HI.U32 R5, R21, R64, RZ ;  /* 0x0000004015057227 */ /* 0x000fe200078e00ff */
[----:B------:R-:W-:-:S02]  /*0be0*/  ISETP.GE.U32.AND P6, PT, R4, 0x7fffffcd, PT ;  /* 0x7fffffcd0400780c */ /* 0x000fc40003fc6070 */
[----:B------:R-:W-:Y:S01]  /*0bf0*/  IABS R69, R29 ;  /* 0x0000001d00457213 */ /* 0x000fe20000000000 */
[----:B------:R-:W-:Y:S01]  /*0c00*/  VIADD R3, R10, 0xffffffed ;  /* 0xffffffed0a037836 */ /* 0x000fe20000000000 */
[----:B------:R-:W-:Y:S01]  /*0c10*/  SEL R20, RZ, 0x1, P6 ;  /* 0x00000001ff147807 */ /* 0x000fe20003000000 */
[----:B------:R-:W-:Y:S01]  /*0c20*/  @!P1 IMAD.IADD R32, R32, 0x1, -R13 ;  /* 0x0000000120209824 */ /* 0x000fe200078e0a0d */
[----:B------:R-:W-:Y:S01]  /*0c30*/  LOP3.LUT R30, R22, 0x38, RZ, 0xfc, !PT ;  /* 0x00000038161e7812 */ /* 0x000fe200078efcff */
[C---:B------:R-:W-:Y:S01]  /*0c40*/  VIADD R4, R10.reuse, 0xffffffe8 ;  /* 0xffffffe80a047836 */ /* 0x040fe20000000000 */
[----:B------:R-:W-:Y:S01]  /*0c50*/  ISETP.GE.U32.AND P1, PT, R3, 0x7fffffce, PT ;  /* 0x7fffffce0300780c */ /* 0x000fe20003f26070 */
[----:B------:R-:W-:Y:S01]  /*0c60*/  IMAD.MOV R5, RZ, RZ, -R5 ;  /* 0x000000ffff057224 */ /* 0x000fe200078e0a05 */
[----:B------:R-:W-:Y:S01]  /*0c70*/  IABS R80, R30 ;  /* 0x0000001e00507213 */ /* 0x000fe20000000000 */
[----:B------:R-:W-:Y:S01]  /*0c80*/  @!P2 IMAD.MOV R32, RZ, RZ, -R32 ;  /* 0x000000ffff20a224 */ /* 0x000fe200078e0a20 */
[----:B------:R-:W-:Y:S01]  /*0c90*/  @!P0 LOP3.LUT R32, RZ, R24, RZ, 0x33, !PT ;  /* 0x00000018ff208212 */ /* 0x000fe200078e33ff */
[----:B------:R-:W-:Y:S01]  /*0ca0*/  VIADD R3, R10, 0xffffffe9 ;  /* 0xffffffe90a037836 */ /* 0x000fe20000000000 */
[----:B------:R-:W-:Y:S01]  /*0cb0*/  ISETP.GE.U32.AND P0, PT, R4, 0x7fffffc9, PT ;  /* 0x7fffffc90400780c */ /* 0x000fe20003f06070 */
[----:B------:R-:W-:Y:S01]  /*0cc0*/  VIADD R6, R10, 0xffffffee ;  /* 0xffffffee0a067836 */ /* 0x000fe20000000000 */
[----:B------:R-:W-:Y:S01]  /*0cd0*/  SEL R19, RZ, 0x1fffe, P1 ;  /* 0x0001fffeff137807 */ /* 0x000fe20000800000 */
[----:B------:R-:W-:Y:S01]  /*0ce0*/  IMAD R64, R0, R5, R64 ;  /* 0x0000000500407224 */ /* 0x000fe200078e0240 */
[----:B------:R-:W-:Y:S01]  /*0cf0*/  ISETP.GE.U32.AND P6, PT, R3, 0x7fffffca, PT ;  /* 0x7fffffca0300780c */ /* 0x000fe20003fc6070 */
[----:B------:R-:W-:Y:S01]  /*0d00*/  VIADD R4, R10, 0xffffffea ;  /* 0xffffffea0a047836 */ /* 0x000fe20000000000 */
[----:B------:R-:W-:Y:S01]  /*0d10*/  ISETP.GE.U32.AND P5, PT, R6, 0x7fffffcf, PT ;  /* 0x7fffffcf0600780c */ /* 0x000fe20003fa6070 */
[C---:B------:R-:W-:Y:S01]  /*0d20*/  VIADD R5, R10.reuse, 0xffffffef ;  /* 0xffffffef0a057836 */ /* 0x040fe20000000000 */
[----:B------:R-:W-:Y:S01]  /*0d30*/  SEL R17, RZ, 0x1, P0 ;  /* 0x00000001ff117807 */ /* 0x000fe20000000000 */
[----:B------:R-:W-:Y:S01]  /*0d40*/  VIADD R3, R10, 0xffffffeb ;  /* 0xffffffeb0a037836 */ /* 0x000fe20000000000 */
[----:B------:R-:W-:Y:S01]  /*0d50*/  ISETP.GE.U32.AND P1, PT, R4, 0x7fffffcb, PT ;  /* 0x7fffffcb0400780c */ /* 0x000fe20003f26070 */
[C---:B------:R-:W-:Y:S01]  /*0d60*/  VIADD R4, R10.reuse, 0xffffffe4 ;  /* 0xffffffe40a047836 */ /* 0x040fe20000000000 */
[----:B------:R-:W-:Y:S01]  /*0d70*/  ISETP.GE.U32.AND P2, PT, R5, 0x7fffffd0, PT ;  /* 0x7fffffd00500780c */ /* 0x000fe20003f46070 */
[----:B------:R-:W-:Y:S01]  /*0d80*/  VIADD R5, R10, 0xffffffe6 ;  /* 0xffffffe60a057836 */ /* 0x000fe20000000000 */
[----:B------:R-:W-:Y:S01]  /*0d90*/  SEL R13, RZ, 0x4, P5 ;  /* 0x00000004ff0d7807 */ /* 0x000fe20002800000 */
[----:B------:R-:W-:Y:S01]  /*0da0*/  IMAD R32, R32, R11, RZ ;  /* 0x0000000b20207224 */ /* 0x000fe200078e02ff */
[----:B------:R-:W-:Y:S01]  /*0db0*/  ISETP.GE.U32.AND P5, PT, R3, 0x7fffffcc, PT ;  /* 0x7fffffcc0300780c */ /* 0x000fe20003fa6070 */
[C---:B------:R-:W-:Y:S01]  /*0dc0*/  VIADD R3, R10.reuse, 0xffffffe5 ;  /* 0xffffffe50a037836 */ /* 0x040fe20000000000 */
[----:B--2---:R-:W-:Y:S01]  /*0dd0*/  SEL R12, RZ, 0x7fff8, P2 ;  /* 0x0007fff8ff0c7807 */ /* 0x004fe20001000000 */
[----:B------:R-:W-:Y:S01]  /*0de0*/  VIADD R11, R10, 0xfffffffe ;  /* 0xfffffffe0a0b7836 */ /* 0x000fe20000000000 */
[----:B------:R-:W-:Y:S01]  /*0df0*/  ISETP.GE.U32.AND P2, PT, R4, 0x7fffffc5, PT ;  /* 0x7fffffc50400780c */ /* 0x000fe20003f46070 */
[C---:B------:R-:W-:Y:S01]  /*0e00*/  VIADD R4, R10.reuse, 0xffffffe7 ;  /* 0xffffffe70a047836 */ /* 0x040fe20000000000 */
[----:B------:R-:W-:Y:S01]  /*0e10*/  ISETP.GE.U32.AND P0, PT, R3, 0x7fffffc6, PT ;  /* 0x7fffffc60300780c */ /* 0x000fe20003f06070 */
[----:B------:R-:W-:Y:S01]  /*0e20*/  VIADD R3, R10, 0xffffffe1 ;  /* 0xffffffe10a037836 */ /* 0x000fe20000000000 */
[----:B------:R-:W-:Y:S01]  /*0e30*/  SEL R7, RZ, 0x4, P1 ;  /* 0x00000004ff077807 */ /* 0x000fe20000800000 */
[----:B------:R-:W-:Y:S01]  /*0e40*/  IMAD.IADD R19, R20, 0x1, R19 ;  /* 0x0000000114137824 */ /* 0x000fe200078e0213 */
[----:B------:R-:W-:Y:S01]  /*0e50*/  ISETP.GE.U32.AND P1, PT, R4, 0x7fffffc8, PT ;  /* 0x7fffffc80400780c */ /* 0x000fe20003f26070 */
[----:B------:R-:W-:Y:S01]  /*0e60*/  VIADD R4, R10, 0xffffffe2 ;  /* 0xffffffe20a047836 */ /* 0x000fe20000000000 */
[----:B------:R-:W-:-:S02]  /*0e70*/  SEL R8, RZ, 0x7fff8, P5 ;  /* 0x0007fff8ff087807 */ /* 0x000fc40002800000 */
[----:B------:R-:W-:Y:S01]  /*0e80*/  ISETP.GE.U32.AND P5, PT, R3, 0x7fffffc2, PT ;  /* 0x7fffffc20300780c */ /* 0x000fe20003fa6070 */
[----:B------:R-:W-:Y:S01]  /*0e90*/  VIADD R3, R10, 0xffffffe3 ;  /* 0xffffffe30a037836 */ /* 0x000fe20000000000 */
[----:B------:R-:W-:Y:S02]  /*0ea0*/  SEL R6, RZ, 0x7fff8, P1 ;  /* 0x0007fff8ff067807 */ /* 0x000fe40000800000 */
[----:B------:R-:W-:Y:S02]  /*0eb0*/  ISETP.GT.U32.AND P1, PT, R0, R63, PT ;  /* 0x0000003f0000720c */ /* 0x000fe40003f24070 */
[----:B------:R-:W-:Y:S02]  /*0ec0*/  LOP3.LUT R24, R22, 0x10, RZ, 0xfc, !PT ;  /* 0x0000001016187812 */ /* 0x000fe400078efcff */
[----:B------:R-:W-:Y:S02]  /*0ed0*/  SEL R15, RZ, 0x1fffe, P0 ;  /* 0x0001fffeff0f7807 */ /* 0x000fe40000000000 */
[----:B------:R-:W-:-:S02]  /*0ee0*/  SEL R14, RZ, 0x1fffe, P5 ;  /* 0x0001fffeff0e7807 */ /* 0x000fc40002800000 */
[C---:B------:R-:W-:Y:S02]  /*0ef0*/  ISETP.GT.U32.AND P0, PT, R0.reuse, R62, PT ;  /* 0x0000003e0000720c */ /* 0x040fe40003f04070 */
[----:B------:R-:W-:Y:S02]  /*0f00*/  ISETP.GT.U32.AND P5, PT, R0, R64, PT ;  /* 0x000000400000720c */ /* 0x000fe40003fa4070 */
[----:B------:R-:W-:Y:S01]  /*0f10*/  IABS R65, R24 ;  /* 0x0000001800417213 */ /* 0x000fe20000000000 */
[----:B------:R-:W-:Y:S01]  /*0f20*/  @!P1 IMAD.IADD R63, R63, 0x1, -R0 ;  /* 0x000000013f3f9824 */ /* 0x000fe200078e0a00 */
[----:B------:R-:W-:Y:S02]  /*0f30*/  SEL R18, RZ, 0x1fffe, P6 ;  /* 0x0001fffeff127807 */ /* 0x000fe40003000000 */
[----:B------:R-:W-:Y:S01]  /*0f40*/  ISETP.GE.U32.AND P6, PT, R5, 0x7fffffc7, PT ;  /* 0x7fffffc70500780c */ /* 0x000fe20003fc6070 */
[----:B------:R-:W-:Y:S01]  /*0f50*/  IMAD.HI.U32 R23, R21, R65, RZ ;  /* 0x0000004115177227 */ /* 0x000fe200078e00ff */
[----:B------:R-:W-:-:S02]  /*0f60*/  SEL R16, RZ, 0x1, P2 ;  /* 0x00000001ff107807 */ /* 0x000fc40001000000 */
[----:B------:R-:W-:Y:S01]  /*0f70*/  SEL R5, RZ, 0x4, P6 ;  /* 0x00000004ff057807 */ /* 0x000fe20003000000 */
[----:B------:R-:W-:Y:S01]  /*0f80*/  IMAD.MOV R23, RZ, RZ, -R23 ;  /* 0x000000ffff177224 */ /* 0x000fe200078e0a17 */
[----:B------:R-:W-:Y:S01]  /*0f90*/  ISETP.GE.U32.AND P6, PT, R3, 0x7fffffc4, PT ;  /* 0x7fffffc40300780c */ /* 0x000fe20003fc6070 */
[--C-:B------:R-:W-:Y:S01]  /*0fa0*/  @!P0 IMAD.IADD R62, R62, 0x1, -R0.reuse ;  /* 0x000000013e3e8824 */ /* 0x100fe200078e0a00 */
[----:B------:R-:W-:Y:S01]  /*0fb0*/  ISETP.GE.U32.AND P2, PT, R4, 0x7fffffc3, PT ;  /* 0x7fffffc30400780c */ /* 0x000fe20003f46070 */
[----:B------:R-:W-:Y:S01]  /*0fc0*/  @!P5 IMAD.IADD R64, R64, 0x1, -R0 ;  /* 0x000000014040d824 */ /* 0x000fe200078e0a00 */
[C---:B------:R-:W-:Y:S01]  /*0fd0*/  ISETP.GT.U32.AND P5, PT, R0.reuse, R63, PT ;  /* 0x0000003f0000720c */ /* 0x040fe20003fa4070 */
[C---:B------:R-:W-:Y:S01]  /*0fe0*/  IMAD R65, R0.reuse, R23, R65 ;  /* 0x0000001700417224 */ /* 0x040fe200078e0241 */
[----:B------:R-:W-:Y:S01]  /*0ff0*/  SEL R4, RZ, 0x7fff8, P6 ;  /* 0x0007fff8ff047807 */ /* 0x000fe20003000000 */
[----:B------:R-:W-:Y:S01]  /*1000*/  IMAD.HI.U32 R23, R21, R66, RZ ;  /* 0x0000004215177227 */ /* 0x000fe200078e00ff */
[----:B------:R-:W-:-:S02]  /*1010*/  ISETP.GT.U32.AND P6, PT, R0, R62, PT ;  /* 0x0000003e0000720c */ /* 0x000fc40003fc4070 */
[----:B------:R-:W-:Y:S01]  /*1020*/  ISETP.GT.U32.AND P1, PT, R0, R64, PT ;  /* 0x000000400000720c */ /* 0x000fe20003f24070 */
[----:B------:R-:W-:Y:S01]  /*1030*/  IMAD.MOV R23, RZ, RZ, -R23 ;  /* 0x000000ffff177224 */ /* 0x000fe200078e0a17 */
[----:B------:R-:W-:Y:S01]  /*1040*/  SEL R3, RZ, 0x4, P2 ;  /* 0x00000004ff037807 */ /* 0x000fe20001000000 */
[----:B------:R-:W-:Y:S01]  /*1050*/  IMAD.IADD R17, R17, 0x1, R18 ;  /* 0x0000000111117824 */ /* 0x000fe200078e0212 */
[----:B------:R-:W-:Y:S01]  /*1060*/  ISETP.GE.AND P2, PT, R26, RZ, PT ;  /* 0x000000ff1a00720c */ /* 0x000fe20003f46270 */
[----:B------:R-:W-:Y:S01]  /*1070*/  IMAD R66, R0, R23, R66 ;  /* 0x0000001700427224 */ /* 0x000fe200078e0242 */
[----:B------:R-:W-:Y:S01]  /*1080*/  LOP3.LUT R26, R22, 0x18, RZ, 0xfc, !PT ;  /* 0x00000018161a7812 */ /* 0x000fe200078efcff */
[----:B------:R-:W-:Y:S01]  /*1090*/  @!P5 IMAD.IADD R63, R63, 0x1, -R0 ;  /* 0x000000013f3fd824 */ /* 0x000fe200078e0a00 */
[----:B------:R-:W-:Y:S01]  /*10a0*/  ISETP.GE.AND P0, PT, R24, RZ, PT ;  /* 0x000000ff1800720c */ /* 0x000fe20003f06270 */
[----:B------:R-:W-:Y:S01]  /*10b0*/  IMAD.HI.U32 R24, R21, R68, RZ ;  /* 0x0000004415187227 */ /* 0x000fe200078e00ff */
[----:B------:R-:W-:-:S02]  /*10c0*/  ISETP.GT.U32.AND P5, PT, R0, R66, PT ;  /* 0x000000420000720c */ /* 0x000fc40003fa4070 */
[----:B------:R-:W-:Y:S01]  /*10d0*/  IABS R67, R26 ;  /* 0x0000001a00437213 */ /* 0x000fe20000000000 */
[--C-:B------:R-:W-:Y:S01]  /*10e0*/  @!P6 IMAD.IADD R62, R62, 0x1, -R0.reuse ;  /* 0x000000013e3ee824 */ /* 0x100fe200078e0a00 */
[----:B------:R-:W-:Y:S01]  /*10f0*/  ISETP.GT.U32.AND P6, PT, R0, R65, PT ;  /* 0x000000410000720c */ /* 0x000fe20003fc4070 */
[----:B------:R-:W-:Y:S01]  /*1100*/  @!P1 IMAD.IADD R64, R64, 0x1, -R0 ;  /* 0x0000000140409824 */ /* 0x000fe200078e0a00 */
[----:B------:R-:W-:Y:S01]  /*1110*/  ISETP.GE.AND P1, PT, R27, RZ, PT ;  /* 0x000000ff1b00720c */ /* 0x000fe20003f26270 */
[----:B------:R-:W-:Y:S01]  /*1120*/  IMAD.HI.U32 R23, R21, R67, RZ ;  /* 0x0000004315177227 */ /* 0x000fe200078e00ff */
[C---:B------:R-:W-:Y:S02]  /*1130*/  LOP3.LUT R31, R22.reuse, 0x98, RZ, 0xfc, !PT ;  /* 0x00000098161f7812 */ /* 0x040fe400078efcff */
[C---:B------:R-:W-:Y:S01]  /*1140*/  LOP3.LUT R34, R22.reuse, 0xa0, RZ, 0xfc, !PT ;  /* 0x000000a016227812 */ /* 0x040fe200078efcff */
[----:B------:R-:W-:Y:S01]  /*1150*/  IMAD.MOV R27, RZ, RZ, -R24 ;  /* 0x000000ffff1b7224 */ /* 0x000fe200078e0a18 */
[----:B------:R-:W-:Y:S01]  /*1160*/  LOP3.LUT R24, R22, 0x28, RZ, 0xfc, !PT ;  /* 0x0000002816187812 */ /* 0x000fe200078efcff */
[--C-:B------:R-:W-:Y:S01]  /*1170*/  @!P5 IMAD.IADD R66, R66, 0x1, -R0.reuse ;  /* 0x000000014242d824 */ /* 0x100fe200078e0a00 */
[----:B------:R-:W-:Y:S01]  /*1180*/  IABS R101, R31 ;  /* 0x0000001f00657213 */ /* 0x000fe20000000000 */
[----:B------:R-:W-:Y:S01]  /*1190*/  IMAD.MOV R23, RZ, RZ, -R23 ;  /* 0x000000ffff177224 */ /* 0x000fe200078e0a17 */
[----:B------:R-:W-:Y:S01]  /*11a0*/  IABS R72, R24 ;  /* 0x0000001800487213 */ /* 0x000fe20000000000 */
[----:B------:R-:W-:Y:S01]  /*11b0*/  @!P6 IMAD.IADD R65, R65, 0x1, -R0 ;  /* 0x000000014141e824 */ /* 0x000fe200078e0a00 */
[----:B------:R-:W-:Y:S01]  /*11c0*/  ISETP.GE.AND P6, PT, R26, RZ, PT ;  /* 0x000000ff1a00720c */ /* 0x000fe20003fc6270 */
[----:B------:R-:W-:Y:S01]  /*11d0*/  IMAD.HI.U32 R26, R21, R69, RZ ;  /* 0x00000045151a7227 */ /* 0x000fe200078e00ff */
[----:B------:R-:W-:-:S02]  /*11e0*/  ISETP.GT.U32.AND P5, PT, R0, R66, PT ;  /* 0x000000420000720c */ /* 0x000fc40003fa4070 */
[----:B------:R-:W-:Y:S01]  /*11f0*/  IABS R102, R34 ;  /* 0x0000002200667213 */ /* 0x000fe20000000000 */
[----:B------:R-:W-:Y:S01]  /*1200*/  IMAD.MOV R26, RZ, RZ, -R26 ;  /* 0x000000ffff1a7224 */ /* 0x000fe200078e0a1a */
[----:B------:R-:W-:Y:S01]  /*1210*/  LOP3.LUT R35, R22, 0xf4, RZ, 0xfc, !PT ;  /* 0x000000f416237812 */ /* 0x000fe200078efcff */
[C---:B------:R-:W-:Y:S01]  /*1220*/  IMAD R68, R0.reuse, R27, R68 ;  /* 0x0000001b00447224 */ /* 0x040fe200078e0244 */
[----:B------:R-:W-:Y:S01]  /*1230*/  LOP3.LUT R17, R17, 0x3, RZ, 0xc0, !PT ;  /* 0x0000000311117812 */ /* 0x000fe200078ec0ff */
[C---:B------:R-:W-:Y:S01]  /*1240*/  IMAD R67, R0.reuse, R23, R67 ;  /* 0x0000001700437224 */ /* 0x040fe200078e0243 */
[----:B------:R-:W-:Y:S01]  /*1250*/  IABS R55, R35 ;  /* 0x0000002300377213 */ /* 0x000fe20000000000 */
[----:B------:R-:W-:Y:S01]  /*1260*/  IMAD R69, R0, R26, R69 ;  /* 0x0000001a00457224 */ /* 0x000fe200078e0245 */
[----:B------:R-:W-:Y:S01]  /*1270*/  LOP3.LUT R26, R22, 0x2c, RZ, 0xfc, !PT ;  /* 0x0000002c161a7812 */ /* 0x000fe200078efcff */
[----:B------:R-:W-:Y:S01]  /*1280*/  @!P2 IMAD.MOV R64, RZ, RZ, -R64 ;  /* 0x000000ffff40a224 */ /* 0x000fe200078e0a40 */
[C---:B------:R-:W-:Y:S01]  /*1290*/  ISETP.GT.U32.AND P2, PT, R0.reuse, R68, PT ;  /* 0x000000440000720c */ /* 0x040fe20003f44070 */
[----:B------:R-:W-:Y:S01]  /*12a0*/  @!P4 IMAD.MOV R62, RZ, RZ, -R62 ;  /* 0x000000ffff3ec224 */ /* 0x000fe200078e0a3e */
[C---:B------:R-:W-:Y:S01]  /*12b0*/  ISETP.GT.U32.AND P4, PT, R0.reuse, R65, PT ;  /* 0x000000410000720c */ /* 0x040fe20003f84070 */
[----:B------:R-:W-:Y:S01]  /*12c0*/  @!P3 IMAD.MOV R63, RZ, RZ, -R63 ;  /* 0x000000ffff3fb224 */ /* 0x000fe200078e0a3f */
[----:B------:R-:W-:Y:S01]  /*12d0*/  ISETP.GT.U32.AND P3, PT, R0, R67, PT ;  /* 0x000000430000720c */ /* 0x000fe20003f64070 */
[----:B------:R-:W-:Y:S01]  /*12e0*/  @!P5 IMAD.IADD R66, R66, 0x1, -R0 ;  /* 0x000000014242d824 */ /* 0x000fe200078e0a00 */
[----:B------:R-:W-:Y:S01]  /*12f0*/  ISETP.GT.U32.AND P5, PT, R0, R69, PT ;  /* 0x000000450000720c */ /* 0x000fe20003fa4070 */
[----:B------:R-:W-:Y:S01]  /*1300*/  IMAD.HI.U32 R23, R21, R72, RZ ;  /* 0x0000004815177227 */ /* 0x000fe200078e00ff */
[----:B------:R-:W-:-:S02]  /*1310*/  IABS R73, R26 ;  /* 0x0000001a00497213 */ /* 0x000fc40000000000 */
[----:B------:R-:W-:Y:S01]  /*1320*/  IADD3 R8, PT, PT, R17, R8, R7 ;  /* 0x0000000811087210 */ /* 0x000fe20007ffe007 */
[----:B------:R-:W-:Y:S01]  /*1330*/  IMAD.MOV R27, RZ, RZ, -R23 ;  /* 0x000000ffff1b7224 */ /* 0x000fe200078e0a17 */
[----:B------:R-:W-:Y:S01]  /*1340*/  LOP3.LUT R19, R19, 0x3, RZ, 0xc0, !PT ;  /* 0x0000000313137812 */ /* 0x000fe200078ec0ff */
[--C-:B------:R-:W-:Y:S02]  /*1350*/  @!P2 IMAD.IADD R68, R68, 0x1, -R0.reuse ;  /* 0x000000014444a824 */ /* 0x100fe400078e0a00 */
[--C-:B------:R-:W-:Y:S01]  /*1360*/  @!P4 IMAD.IADD R65, R65, 0x1, -R0.reuse ;  /* 0x000000014141c824 */ /* 0x100fe200078e0a00 */
[----:B------:R-:W-:Y:S01]  /*1370*/  ISETP.GE.AND P4, PT, R28, RZ, PT ;  /* 0x000000ff1c00720c */ /* 0x000fe20003f86270 */
[--C-:B------:R-:W-:Y:S01]  /*1380*/  @!P3 IMAD.IADD R67, R67, 0x1, -R0.reuse ;  /* 0x000000014343b824 */ /* 0x100fe200078e0a00 */
[----:B------:R-:W-:Y:S01]  /*1390*/  LOP3.LUT R28, R22, 0x30, RZ, 0xfc, !PT ;  /* 0x00000030161c7812 */ /* 0x000fe200078efcff */
[----:B------:R-:W-:Y:S01]  /*13a0*/  @!P5 IMAD.IADD R69, R69, 0x1, -R0 ;  /* 0x000000014545d824 */ /* 0x000fe200078e0a00 */
[C---:B------:R-:W-:Y:S01]  /*13b0*/  ISETP.GT.U32.AND P5, PT, R0.reuse, R68, PT ;  /* 0x000000440000720c */ /* 0x040fe20003fa4070 */
[----:B------:R-:W-:Y:S01]  /*13c0*/  IMAD.HI.U32 R23, R21, R73, RZ ;  /* 0x0000004915177227 */ /* 0x000fe200078e00ff */
[----:B------:R-:W-:-:S02]  /*13d0*/  ISETP.GT.U32.AND P2, PT, R0, R67, PT ;  /* 0x000000430000720c */ /* 0x000fc40003f44070 */
[----:B------:R-:W-:Y:S01]  /*13e0*/  IABS R78, R28 ;  /* 0x0000001c004e7213 */ /* 0x000fe20000000000 */
[----:B------:R-:W-:Y:S01]  /*13f0*/  IMAD.MOV R23, RZ, RZ, -R23 ;  /* 0x000000ffff177224 */ /* 0x000fe200078e0a17 */
[----:B------:R-:W-:Y:S01]  /*1400*/  ISETP.GE.AND P3, PT, R29, RZ, PT ;  /* 0x000000ff1d00720c */ /* 0x000fe20003f66270 */
[----:B------:R-:W-:Y:S01]  /*1410*/  IMAD R72, R0, R27, R72 ;  /* 0x0000001b00487224 */ /* 0x000fe200078e0248 */
[----:B------:R-:W-:Y:S01]  /*1420*/  LOP3.LUT R29, R22, 0x34, RZ, 0xfc, !PT ;  /* 0x00000034161d7812 */ /* 0x000fe200078efcff */
[----:B------:R-:W-:Y:S01]  /*1430*/  IMAD R73, R0, R23, R73 ;  /* 0x0000001700497224 */ /* 0x000fe200078e0249 */
[----:B------:R-:W-:Y:S01]  /*1440*/  IADD3 R13, PT, PT, R19, R12, R13 ;  /* 0x0000000c130d7210 */ /* 0x000fe20007ffe00d */
[----:B------:R-:W-:Y:S01]  /*1450*/  IMAD.HI.U32 R23, R21, R78, RZ ;  /* 0x0000004e15177227 */ /* 0x000fe200078e00ff */
[----:B------:R-:W-:-:S03]  /*1460*/  IABS R79, R29 ;  /* 0x0000001d004f7213 */ /* 0x000fc60000000000 */
[--C-:B------:R-:W-:Y:S01]  /*1470*/  @!P5 IMAD.IADD R68, R68, 0x1, -R0.reuse ;  /* 0x000000014444d824 */ /* 0x100fe200078e0a00 */
[C---:B------:R-:W-:Y:S01]  /*1480*/  ISETP.GT.U32.AND P5, PT, R0.reuse, R73, PT ;  /* 0x000000490000720c */ /* 0x040fe20003fa4070 */
[----:B------:R-:W-:Y:S02]  /*1490*/  IMAD.MOV R27, RZ, RZ, -R23 ;  /* 0x000000ffff1b7224 */ /* 0x000fe400078e0a17 */
[----:B------:R-:W-:Y:S01]  /*14a0*/  @!P0 IMAD.MOV R65, RZ, RZ, -R65 ;  /* 0x000000ffff418224 */ /* 0x000fe200078e0a41 */
[C---:B------:R-:W-:Y:S01]  /*14b0*/  ISETP.GT.U32.AND P0, PT, R0.reuse, R69, PT ;  /* 0x000000450000720c */ /* 0x040fe20003f04070 */
[----:B------:R-:W-:Y:S01]  /*14c0*/  @!P2 IMAD.IADD R67, R67, 0x1, -R0 ;  /* 0x000000014343a824 */ /* 0x000fe200078e0a00 */
[C---:B------:R-:W-:Y:S01]  /*14d0*/  ISETP.GT.U32.AND P2, PT, R0.reuse, R72, PT ;  /* 0x000000480000720c */ /* 0x040fe20003f44070 */
[----:B------:R-:W-:Y:S01]  /*14e0*/  IMAD R78, R0, R27, R78 ;  /* 0x0000001b004e7224 */ /* 0x000fe200078e024e */
[----:B------:R-:W-:Y:S01]  /*14f0*/  LOP3.LUT R27, R22, 0x4c, RZ, 0xfc, !PT ;  /* 0x0000004c161b7812 */ /* 0x000fe200078efcff */
[----:B------:R-:W-:-:S02]  /*1500*/  @!P6 IMAD.MOV R67, RZ, RZ, -R67 ;  /* 0x000000ffff43e224 */ /* 0x000fc400078e0a43 */
[----:B------:R-:W-:Y:S01]  /*1510*/  IMAD.HI.U32 R23, R21, R79, RZ ;  /* 0x0000004f15177227 */ /* 0x000fe200078e00ff */
[----:B------:R-:W-:Y:S02]  /*1520*/  ISETP.GT.U32.AND P6, PT, R0, R78, PT ;  /* 0x0000004e0000720c */ /* 0x000fe40003fc4070 */
[----:B------:R-:W-:Y:S01]  /*1530*/  IABS R84, R27 ;  /* 0x0000001b00547213 */ /* 0x000fe20000000000 */
[--C-:B------:R-:W-:Y:S02]  /*1540*/  @!P5 IMAD.IADD R73, R73, 0x1, -R0.reuse ;  /* 0x000000014949d824 */ /* 0x100fe400078e0a00 */
[--C-:B------:R-:W-:Y:S01]  /*1550*/  @!P0 IMAD.IADD R69, R69, 0x1, -R0.reuse ;  /* 0x0000000145458824 */ /* 0x100fe200078e0a00 */
[----:B------:R-:W-:Y:S01]  /*1560*/  ISETP.GE.AND P0, PT, R24, RZ, PT ;  /* 0x000000ff1800720c */ /* 0x000fe20003f06270 */
[----:B------:R-:W-:Y:S01]  /*1570*/  IMAD.MOV R24, RZ, RZ, -R23 ;  /* 0x000000ffff187224 */ /* 0x000fe200078e0a17 */
[----:B------:R-:W-:Y:S01]  /*1580*/  ISETP.GT.U32.AND P5, PT, R0, R73, PT ;  /* 0x000000490000720c */ /* 0x000fe20003fa4070 */
[--C-:B------:R-:W-:Y:S01]  /*1590*/  @!P2 IMAD.IADD R72, R72, 0x1, -R0.reuse ;  /* 0x000000014848a824 */ /* 0x100fe200078e0a00 */
[----:B------:R-:W-:Y:S01]  /*15a0*/  ISETP.GE.AND P2, PT, R26, RZ, PT ;  /* 0x000000ff1a00720c */ /* 0x000fe20003f46270 */
[----:B------:R-:W-:Y:S01]  /*15b0*/  IMAD R79, R0, R24, R79 ;  /* 0x00000018004f7224 */ /* 0x000fe200078e024f */
[----:B------:R-:W-:Y:S01]  /*15c0*/  LOP3.LUT R24, R22, 0x40, RZ, 0xfc, !PT ;  /* 0x0000004016187812 */ /* 0x000fe200078efcff */
[----:B------:R-:W-:Y:S01]  /*15d0*/  @!P6 IMAD.IADD R78, R78, 0x1, -R0 ;  /* 0x000000014e4ee824 */ /* 0x000fe200078e0a00 */
[----:B------:R-:W-:Y:S01]  /*15e0*/  LOP3.LUT R26, R22, 0x48, RZ, 0xfc, !PT ;  /* 0x00000048161a7812 */ /* 0x000fe200078efcff */
[----:B------:R-:W-:Y:S01]  /*15f0*/  IMAD.HI.U32 R23, R21, R80, RZ ;  /* 0x0000005015177227 */ /* 0x000fe200078e00ff */
[----:B------:R-:W-:-:S02]  /*1600*/  IABS R81, R24 ;  /* 0x0000001800517213 */ /* 0x000fc40000000000 */
[C---:B------:R-:W-:Y:S01]  /*1610*/  ISETP.GT.U32.AND P6, PT, R0.reuse, R78, PT ;  /* 0x0000004e0000720c */ /* 0x040fe20003fc4070 */
[----:B------:R-:W-:Y:S01]  /*1620*/  @!P1 IMAD.MOV R66, RZ, RZ, -R66 ;  /* 0x000000ffff429224 */ /* 0x000fe200078e0a42 */
[----:B------:R-:W-:Y:S01]  /*1630*/  ISETP.GT.U32.AND P1, PT, R0, R72, PT ;  /* 0x000000480000720c */ /* 0x000fe20003f24070 */
[----:B------:R-:W-:Y:S01]  /*1640*/  IMAD.MOV R23, RZ, RZ, -R23 ;  /* 0x000000ffff177224 */ /* 0x000fe200078e0a17 */
[----:B------:R-:W-:Y:S01]  /*1650*/  IABS R83, R26 ;  /* 0x0000001a00537213 */ /* 0x000fe20000000000 */
[----:B------:R-:W-:Y:S01]  /*1660*/  @!P4 IMAD.MOV R68, RZ, RZ, -R68 ;  /* 0x000000ffff44c224 */ /* 0x000fe200078e0a44 */
[----:B------:R-:W-:Y:S01]  /*1670*/  ISETP.GE.AND P4, PT, R28, RZ, PT ;  /* 0x000000ff1c00720c */ /* 0x000fe20003f86270 */
[----:B------:R-:W-:Y:S01]  /*1680*/  IMAD R80, R0, R23, R80 ;  /* 0x0000001700507224 */ /* 0x000fe200078e0250 */
[----:B------:R-:W-:Y:S01]  /*1690*/  LOP3.LUT R28, R22, 0x54, RZ, 0xfc, !PT ;  /* 0x00000054161c7812 */ /* 0x000fe200078efcff */
[----:B------:R-:W-:Y:S01]  /*16a0*/  @!P5 IMAD.IADD R73, R73, 0x1, -R0 ;  /* 0x000000014949d824 */ /* 0x000fe200078e0a00 */
[----:B------:R-:W-:Y:S01]  /*16b0*/  ISETP.GT.U32.AND P5, PT, R0, R79, PT ;  /* 0x0000004f0000720c */ /* 0x000fe20003fa4070 */
[----:B------:R-:W-:Y:S01]  /*16c0*/  IMAD.HI.U32 R23, R21, R81, RZ ;  /* 0x0000005115177227 */ /* 0x000fe200078e00ff */
[----:B------:R-:W-:-:S03]  /*16d0*/  IABS R86, R28 ;  /* 0x0000001c00567213 */ /* 0x000fc60000000000 */
[----:B------:R-:W-:Y:S01]  /*16e0*/  @!P2 IMAD.MOV R73, RZ, RZ, -R73 ;  /* 0x000000ffff49a224 */ /* 0x000fe200078e0a49 */
[----:B------:R-:W-:Y:S01]  /*16f0*/  ISETP.GT.U32.AND P2, PT, R0, R80, PT ;  /* 0x000000500000720c */ /* 0x000fe20003f44070 */
[----:B------:R-:W-:Y:S02]  /*1700*/  IMAD.MOV R23, RZ, RZ, -R23 ;  /* 0x000000ffff177224 */ /* 0x000fe400078e0a17 */
[--C-:B------:R-:W-:Y:S01]  /*1710*/  @!P1 IMAD.IADD R72, R72, 0x1, -R0.reuse ;  /* 0x0000000148489824 */ /* 0x100fe200078e0a00 */
[----:B------:R-:W-:Y:S01]  /*1720*/  ISETP.GE.AND P1, PT, R30, RZ, PT ;  /* 0x000000ff1e00720c */ /* 0x000fe20003f26270 */
[----:B------:R-:W-:Y:S01]  /*1730*/  @!P6 IMAD.IADD R78, R78, 0x1, -R0 ;  /* 0x000000014e4ee824 */ /* 0x000fe200078e0a00 */
[----:B------:R-:W-:Y:S01]  /*1740*/  LOP3.LUT R30, R22, 0x70, RZ, 0xfc, !PT ;  /* 0x00000070161e7812 */ /* 0x000fe200078efcff */
[----:B------:R-:W-:Y:S02]  /*1750*/  IMAD R81, R0, R23, R81 ;  /* 0x0000001700517224 */ /* 0x000fe400078e0251 */
[----:B------:R-:W-:Y:S01]  /*1760*/  @!P0 IMAD.MOV R72, RZ, RZ, -R72 ;  /* 0x000000ffff488224 */ /* 0x000fe200078e0a48 */
[----:B------:R-:W-:Y:S01]  /*1770*/  ISETP.GE.AND P0, PT, R24, RZ, PT ;  /* 0x000000ff1800720c */ /* 0x000fe20003f06270 */
[----:B------:R-:W-:Y:S01]  /*1780*/  @!P4 IMAD.MOV R78, RZ, RZ, -R78 ;  /* 0x000000ffff4ec224 */ /* 0x000fe200078e0a4e */
[----:B------:R-:W-:Y:S01]  /*1790*/  ISETP.GT.U32.AND P4, PT, R0, R81, PT ;  /* 0x000000510000720c */ /* 0x000fe20003f84070 */
[--C-:B------:R-:W-:Y:S01]  /*17a0*/  @!P2 IMAD.IADD R80, R80, 0x1, -R0.reuse ;  /* 0x000000015050a824 */ /* 0x100fe200078e0a00 */
[----:B------:R-:W-:Y:S01]  /*17b0*/  LOP3.LUT R24, R22, 0x44, RZ, 0xfc, !PT ;  /* 0x0000004416187812 */ /* 0x000fe200078efcff */
[----:B------:R-:W-:Y:S01]  /*17c0*/  @!P5 IMAD.IADD R79, R79, 0x1, -R0 ;  /* 0x000000014f4fd824 */ /* 0x000fe200078e0a00 */
[----:B------:R-:W-:Y:S01]  /*17d0*/  IABS R92, R30 ;  /* 0x0000001e005c7213 */ /* 0x000fe20000000000 */
[----:B------:R-:W-:Y:S01]  /*17e0*/  @!P3 IMAD.MOV R69, RZ, RZ, -R69 ;  /* 0x000000ffff45b224 */ /* 0x000fe200078e0a45 */
[----:B------:R-:W-:Y:S01]  /*17f0*/  IABS R82, R24 ;  /* 0x0000001800527213 */ /* 0x000fe20000000000 */
[----:B------:R-:W-:Y:S01]  /*1800*/  IMAD.IADD R15, R16, 0x1, R15 ;  /* 0x00000001100f7824 */ /* 0x000fe200078e020f */
[----:B------:R-:W-:-:S02]  /*1810*/  ISETP.GT.U32.AND P2, PT, R0, R80, PT ;  /* 0x000000500000720c */ /* 0x000fc40003f44070 */
[----:B------:R-:W-:Y:S01]  /*1820*/  ISETP.GT.U32.AND P5, PT, R0, R79, PT ;  /* 0x0000004f0000720c */ /* 0x000fe20003fa4070 */
[----:B------:R-:W-:Y:S01]  /*1830*/  IMAD.HI.U32 R23, R21, R82, RZ ;  /* 0x0000005215177227 */ /* 0x000fe200078e00ff */
[----:B------:R-:W-:Y:S02]  /*1840*/  ISETP.GE.AND P3, PT, R29, RZ, PT ;  /* 0x000000ff1d00720c */ /* 0x000fe40003f66270 */
[----:B------:R-:W-:Y:S01]  /*1850*/  ISETP.GE.AND P6, PT, R24, RZ, PT ;  /* 0x000000ff1800720c */ /* 0x000fe20003fc6270 */
[----:B------:R-:W-:Y:S01]  /*1860*/  @!P4 IMAD.IADD R81, R81, 0x1, -R0 ;  /* 0x000000015151c824 */ /* 0x000fe200078e0a00 */
[----:B------:R-:W-:Y:S01]  /*1870*/  LOP3.LUT R29, R22, 0x58, RZ, 0xfc, !PT ;  /* 0x00000058161d7812 */ /* 0x000fe200078efcff */
[----:B------:R-:W-:Y:S01]  /*1880*/  IMAD.MOV R23, RZ, RZ, -R23 ;  /* 0x000000ffff177224 */ /* 0x000fe200078e0a17 */
[----:B------:R-:W-:Y:S01]  /*1890*/  LOP3.LUT R15, R15, 0x3, RZ, 0xc0, !PT ;  /* 0x000000030f0f7812 */ /* 0x000fe200078ec0ff */
[----:B------:R-:W-:Y:S01]  /*18a0*/  IMAD.HI.U32 R24, R21, R83, RZ ;  /* 0x0000005315187227 */ /* 0x000fe200078e00ff */
[----:B------:R-:W-:-:S02]  /*18b0*/  ISETP.GT.U32.AND P4, PT, R0, R81, PT ;  /* 0x000000510000720c */ /* 0x000fc40003f84070 */
[----:B------:R-:W-:Y:S01]  /*18c0*/  IABS R87, R29 ;  /* 0x0000001d00577213 */ /* 0x000fe20000000000 */
[----:B------:R-:W-:Y:S01]  /*18d0*/  IMAD R82, R0, R23, R82 ;  /* 0x0000001700527224 */ /* 0x000fe200078e0252 */
[----:B------:R-:W-:Y:S01]  /*18e0*/  IADD3 R5, PT, PT, R15, R6, R5 ;  /* 0x000000060f057210 */ /* 0x000fe20007ffe005 */
[----:B------:R-:W-:-:S04]  /*18f0*/  IMAD.HI.U32 R23, R21, R84, RZ ;  /* 0x0000005415177227 */ /* 0x000fc800078e00ff */
[--C-:B------:R-:W-:Y:S01]  /*1900*/  @!P2 IMAD.IADD R80, R80, 0x1, -R0.reuse ;  /* 0x000000015050a824 */ /* 0x100fe200078e0a00 */
[C---:B------:R-:W-:Y:S01]  /*1910*/  ISETP.GT.U32.AND P2, PT, R0.reuse, R82, PT ;  /* 0x000000520000720c */ /* 0x040fe20003f44070 */
[----:B------:R-:W-:Y:S02]  /*1920*/  IMAD.MOV R23, RZ, RZ, -R23 ;  /* 0x000000ffff177224 */ /* 0x000fe400078e0a17 */
[----:B------:R-:W-:Y:S02]  /*1930*/  @!P4 IMAD.IADD R81, R81, 0x1, -R0 ;  /* 0x000000015151c824 */ /* 0x000fe400078e0a00 */
[C---:B------:R-:W-:Y:S02]  /*1940*/  IMAD R84, R0.reuse, R23, R84 ;  /* 0x0000001700547224 */ /* 0x040fe400078e0254 */
[----:B------:R-:W-:Y:S02]  /*1950*/  IMAD.MOV R24, RZ, RZ, -R24 ;  /* 0x000000ffff187224 */ /* 0x000fe400078e0a18 */
[--C-:B------:R-:W-:Y:S01]  /*1960*/  @!P5 IMAD.IADD R79, R79, 0x1, -R0.reuse ;  /* 0x000000014f4fd824 */ /* 0x100fe200078e0a00 */
[C---:B------:R-:W-:Y:S01]  /*1970*/  ISETP.GT.U32.AND P4, PT, R0.reuse, R84, PT ;  /* 0x000000540000720c */ /* 0x040fe20003f84070 */
[----:B------:R-:W-:Y:S01]  /*1980*/  IMAD R83, R0, R24, R83 ;  /* 0x0000001800537224 */ /* 0x000fe200078e0253 */
[----:B------:R-:W-:Y:S01]  /*1990*/  ISETP.GE.AND P5, PT, R26, RZ, PT ;  /* 0x000000ff1a00720c */ /* 0x000fe20003fa6270 */
[----:B------:R-:W-:Y:S01]  /*19a0*/  @!P2 IMAD.IADD R82, R82, 0x1, -R0 ;  /* 0x000000015252a824 */ /* 0x000fe200078e0a00 */
[----:B------:R-:W-:Y:S01]  /*19b0*/  LOP3.LUT R26, R22, 0x50, RZ, 0xfc, !PT ;  /* 0x00000050161a7812 */ /* 0x000fe200078efcff */
[----:B------:R-:W-:-:S03]  /*19c0*/  IMAD.HI.U32 R24, R21, R86, RZ ;  /* 0x0000005615187227 */ /* 0x000fc600078e00ff */
[C---:B------:R-:W-:Y:S01]  /*19d0*/  ISETP.GT.U32.AND P2, PT, R0.reuse, R82, PT ;  /* 0x000000520000720c */ /* 0x040fe20003f44070 */
[----:B------:R-:W-:Y:S01]  /*19e0*/  @!P3 IMAD.MOV R79, RZ, RZ, -R79 ;  /* 0x000000ffff4fb224 */ /* 0x000fe200078e0a4f */
[----:B------:R-:W-:Y:S01]  /*19f0*/  ISETP.GE.AND P3, PT, R27, RZ, PT ;  /* 0x000000ff1b00720c */ /* 0x000fe20003f66270 */
[----:B------:R-:W-:Y:S01]  /*1a00*/  @!P1 IMAD.MOV R80, RZ, RZ, -R80 ;  /* 0x000000ffff509224 */ /* 0x000fe200078e0a50 */
[----:B------:R-:W-:Y:S01]  /*1a10*/  ISETP.GT.U32.AND P1, PT, R0, R83, PT ;  /* 0x000000530000720c */ /* 0x000fe20003f24070 */
[----:B------:R-:W-:Y:S01]  /*1a20*/  @!P4 IMAD.IADD R84, R84, 0x1, -R0 ;  /* 0x000000015454c824 */ /* 0x000fe200078e0a00 */
[----:B------:R-:W-:Y:S01]  /*1a30*/  IABS R85, R26 ;  /* 0x0000001a00557213 */ /* 0x000fe20000000000 */
[----:B------:R-:W-:Y:S01]  /*1a40*/  @!P0 IMAD.MOV R81, RZ, RZ, -R81 ;  /* 0x000000ffff518224 */ /* 0x000fe200078e0a51 */
[----:B------:R-:W-:Y:S01]  /*1a50*/  ISETP.GE.AND P0, PT, R26, RZ, PT ;  /* 0x000000ff1a00720c */ /* 0x000fe20003f06270 */
[----:B------:R-:W-:Y:S01]  /*1a60*/  IMAD.HI.U32 R26, R21, R87, RZ ;  /* 0x00000057151a7227 */ /* 0x000fe200078e00ff */
[----:B------:R-:W-:-:S03]  /*1a70*/  ISETP.GT.U32.AND P4, PT, R0, R84, PT ;  /* 0x000000540000720c */ /* 0x000fc60003f84070 */
[----:B------:R-:W-:Y:S02]  /*1a80*/  IMAD.MOV R27, RZ, RZ, -R24 ;  /* 0x000000ffff1b7224 */ /* 0x000fe400078e0a18 */
[----:B------:R-:W-:Y:S01]  /*1a90*/  @!P2 IMAD.IADD R82, R82, 0x1, -R0 ;  /* 0x000000015252a824 */ /* 0x000fe200078e0a00 */
[----:B------:R-:W-:Y:S01]  /*1aa0*/  ISETP.GE.AND P2, PT, R28, RZ, PT ;  /* 0x000000ff1c00720c */ /* 0x000fe20003f46270 */
[----:B------:R-:W-:Y:S01]  /*1ab0*/  IMAD.MOV R26, RZ, RZ, -R26 ;  /* 0x000000ffff1a7224 */ /* 0x000fe200078e0a1a */
[----:B------:R-:W-:Y:S01]  /*1ac0*/  LOP3.LUT R28, R22, 0x68, RZ, 0xfc, !PT ;  /* 0x00000068161c7812 */ /* 0x000fe200078efcff */
[C---:B------:R-:W-:Y:S02]  /*1ad0*/  IMAD R86, R0.reuse, R27, R86 ;  /* 0x0000001b00567224 */ /* 0x040fe400078e0256 */
[----:B------:R-:W-:Y:S01]  /*1ae0*/  IMAD R87, R0, R26, R87 ;  /* 0x0000001a00577224 */ /* 0x000fe200078e0257 */
[----:B------:R-:W-:Y:S01]  /*1af0*/  LOP3.LUT R26, R22, 0x64, RZ, 0xfc, !PT ;  /* 0x00000064161a7812 */ /* 0x000fe200078efcff */
[----:B------:R-:W-:Y:S01]  /*1b00*/  @!P6 IMAD.MOV R82, RZ, RZ, -R82 ;  /* 0x000000ffff52e224 */ /* 0x000fe200078e0a52 */
[----:B------:R-:W-:Y:S01]  /*1b10*/  ISETP.GT.U32.AND P6, PT, R0, R86, PT ;  /* 0x000000560000720c */ /* 0x000fe20003fc4070 */
[--C-:B------:R-:W-:Y:S01]  /*1b20*/  @!P1 IMAD.IADD R83, R83, 0x1, -R0.reuse ;  /* 0x0000000153539824 */ /* 0x100fe200078e0a00 */
[----:B------:R-:W-:Y:S01]  /*1b30*/  IABS R89, R26 ;  /* 0x0000001a00597213 */ /* 0x000fe20000000000 */
[----:B------:R-:W-:Y:S01]  /*1b40*/  @!P4 IMAD.IADD R84, R84, 0x1, -R0 ;  /* 0x000000015454c824 */ /* 0x000fe200078e0a00 */
[C---:B------:R-:W-:Y:S01]  /*1b50*/  ISETP.GT.U32.AND P4, PT, R0.reuse, R87, PT ;  /* 0x000000570000720c */ /* 0x040fe20003f84070 */
[----:B------:R-:W-:Y:S01]  /*1b60*/  IMAD.HI.U32 R23, R21, R85, RZ ;  /* 0x0000005515177227 */ /* 0x000fe200078e00ff */
[----:B------:R-:W-:-:S02]  /*1b70*/  ISETP.GT.U32.AND P1, PT, R0, R83, PT ;  /* 0x000000530000720c */ /* 0x000fc40003f24070 */
[----:B------:R-:W-:Y:S01]  /*1b80*/  IABS R90, R28 ;  /* 0x0000001c005a7213 */ /* 0x000fe20000000000 */
[----:B------:R-:W-:Y:S02]  /*1b90*/  IMAD.MOV R23, RZ, RZ, -R23 ;  /* 0x000000ffff177224 */ /* 0x000fe400078e0a17 */
[----:B------:R-:W-:-:S04]  /*1ba0*/  IMAD.HI.U32 R24, R21, R89, RZ ;  /* 0x0000005915187227 */ /* 0x000fc800078e00ff */
[--C-:B------:R-:W-:Y:S02]  /*1bb0*/  @!P6 IMAD.IADD R86, R86, 0x1, -R0.reuse ;  /* 0x000000015656e824 */ /* 0x100fe400078e0a00 */
[----:B------:R-:W-:Y:S01]  /*1bc0*/  IMAD R85, R0, R23, R85 ;  /* 0x0000001700557224 */ /* 0x000fe200078e0255 */
[----:B------:R-:W-:Y:S01]  /*1bd0*/  LOP3.LUT R23, R22, 0x60, RZ, 0xfc, !PT ;  /* 0x0000006016177812 */ /* 0x000fe200078efcff */
[--C-:B------:R-:W-:Y:S01]  /*1be0*/  @!P4 IMAD.IADD R87, R87, 0x1, -R0.reuse ;  /* 0x000000015757c824 */ /* 0x100fe200078e0a00 */
[C---:B------:R-:W-:Y:S01]  /*1bf0*/  ISETP.GT.U32.AND P4, PT, R0.reuse, R86, PT ;  /* 0x000000560000720c */ /* 0x040fe20003f84070 */
[----:B------:R-:W-:Y:S01]  /*1c00*/  @!P1 IMAD.IADD R83, R83, 0x1, -R0 ;  /* 0x0000000153539824 */ /* 0x000fe200078e0a00 */
[C---:B------:R-:W-:Y:S01]  /*1c10*/  ISETP.GT.U32.AND P1, PT, R0.reuse, R85, PT ;  /* 0x000000550000720c */ /* 0x040fe20003f24070 */
[----:B------:R-:W-:Y:S01]  /*1c20*/  IMAD.MOV R24, RZ, RZ, -R24 ;  /* 0x000000ffff187224 */ /* 0x000fe200078e0a18 */
[----:B------:R-:W-:Y:S01]  /*1c30*/  IABS R88, R23 ;  /* 0x0000001700587213 */ /* 0x000fe20000000000 */
[----:B------:R-:W-:Y:S01]  /*1c40*/  @!P5 IMAD.MOV R83, RZ, RZ, -R83 ;  /* 0x000000ffff53d224 */ /* 0x000fe200078e0a53 */
[----:B------:R-:W-:Y:S01]  /*1c50*/  ISETP.GE.AND P5, PT, R29, RZ, PT ;  /* 0x000000ff1d00720c */ /* 0x000fe20003fa6270 */
[----:B------:R-:W-:Y:S01]  /*1c60*/  IMAD R89, R0, R24, R89 ;  /* 0x0000001800597224 */ /* 0x000fe200078e0259 */
[----:B------:R-:W-:Y:S01]  /*1c70*/  LOP3.LUT R29, R22, 0x6c, RZ, 0xfc, !PT ;  /* 0x0000006c161d7812 */ /* 0x000fe200078efcff */
[----:B------:R-:W-:Y:S01]  /*1c80*/  @!P3 IMAD.MOV R84, RZ, RZ, -R84 ;  /* 0x000000ffff54b224 */ /* 0x000fe200078e0a54 */
[----:B------:R-:W-:Y:S01]  /*1c90*/  ISETP.GT.U32.AND P3, PT, R0, R87, PT ;  /* 0x000000570000720c */ /* 0x000fe20003f64070 */
[----:B------:R-:W-:Y:S01]  /*1ca0*/  IMAD.HI.U32 R24, R21, R92, RZ ;  /* 0x0000005c15187227 */ /* 0x000fe200078e00ff */
[----:B------:R-:W-:-:S03]  /*1cb0*/  IABS R91, R29 ;  /* 0x0000001d005b7213 */ /* 0x000fc60000000000 */
[--C-:B------:R-:W-:Y:S01]  /*1cc0*/  @!P4 IMAD.IADD R86, R86, 0x1, -R0.reuse ;  /* 0x000000015656c824 */ /* 0x100fe200078e0a00 */
[----:B------:R-:W-:Y:S01]  /*1cd0*/  ISETP.GT.U32.AND P4, PT, R0, R89, PT ;  /* 0x000000590000720c */ /* 0x000fe20003f84070 */
[----:B------:R-:W-:Y:S01]  /*1ce0*/  @!P1 IMAD.IADD R85, R85, 0x1, -R0 ;  /* 0x0000000155559824 */ /* 0x000fe200078e0a00 */
[----:B------:R-:W-:Y:S01]  /*1cf0*/  ISETP.GE.AND P1, PT, R23, RZ, PT ;  /* 0x000000ff1700720c */ /* 0x000fe20003f26270 */
[----:B------:R-:W-:-:S03]  /*1d00*/  IMAD.HI.U32 R23, R21, R88, RZ ;  /* 0x0000005815177227 */ /* 0x000fc600078e00ff */
[C---:B------:R-:W-:Y:S01]  /*1d10*/  ISETP.GT.U32.AND P6, PT, R0.reuse, R85, PT ;  /* 0x000000550000720c */ /* 0x040fe20003fc4070 */
[----:B------:R-:W-:Y:S02]  /*1d20*/  IMAD.MOV R23, RZ, RZ, -R23 ;  /* 0x000000ffff177224 */ /* 0x000fe400078e0a17 */
[----:B------:R-:W-:Y:S02]  /*1d30*/  @!P2 IMAD.MOV R86, RZ, RZ, -R86 ;  /* 0x000000ffff56a224 */ /* 0x000fe400078e0a56 */
[----:B------:R-:W-:Y:S02]  /*1d40*/  IMAD R88, R0, R23, R88 ;  /* 0x0000001700587224 */ /* 0x000fe400078e0258 */
[----:B------:R-:W-:Y:S02]  /*1d50*/  @!P4 IMAD.IADD R89, R89, 0x1, -R0 ;  /* 0x000000015959c824 */ /* 0x000fe400078e0a00 */
[----:B------:R-:W-:-:S03]  /*1d60*/  IMAD.HI.U32 R23, R21, R90, RZ ;  /* 0x0000005a15177227 */ /* 0x000fc600078e00ff */
[----:B------:R-:W-:Y:S01]  /*1d70*/  ISETP.GT.U32.AND P4, PT, R0, R89, PT ;  /* 0x000000590000720c */ /* 0x000fe20003f84070 */
[----:B------:R-:W-:Y:S02]  /*1d80*/  IMAD.MOV R27, RZ, RZ, -R23 ;  /* 0x000000ffff1b7224 */ /* 0x000fe400078e0a17 */
[----:B------:R-:W-:-:S04]  /*1d90*/  IMAD.HI.U32 R23, R21, R91, RZ ;  /* 0x0000005b15177227 */ /* 0x000fc800078e00ff */
[----:B------:R-:W-:Y:S02]  /*1da0*/  IMAD.MOV R23, RZ, RZ, -R23 ;  /* 0x000000ffff177224 */ /* 0x000fe400078e0a17 */
[C---:B------:R-:W-:Y:S02]  /*1db0*/  IMAD R90, R0.reuse, R27, R90 ;  /* 0x0000001b005a7224 */ /* 0x040fe400078e025a */
[C---:B------:R-:W-:Y:S02]  /*1dc0*/  IMAD R91, R0.reuse, R23, R91 ;  /* 0x00000017005b7224 */ /* 0x040fe400078e025b */
[--C-:B------:R-:W-:Y:S01]  /*1dd0*/  @!P6 IMAD.IADD R85, R85, 0x1, -R0.reuse ;  /* 0x000000015555e824 */ /* 0x100fe200078e0a00 */
[C---:B------:R-:W-:Y:S01]  /*1de0*/  ISETP.GT.U32.AND P6, PT, R0.reuse, R88, PT ;  /* 0x000000580000720c */ /* 0x040fe20003fc4070 */
[--C-:B------:R-:W-:Y:S01]  /*1df0*/  @!P4 IMAD.IADD R89, R89, 0x1, -R0.reuse ;  /* 0x000000015959c824 */ /* 0x100fe200078e0a00 */
[C---:B------:R-:W-:Y:S01]  /*1e00*/  ISETP.GT.U32.AND P2, PT, R0.reuse, R90, PT ;  /* 0x0000005a0000720c */ /* 0x040fe20003f44070 */
[----:B------:R-:W-:Y:S01]  /*1e10*/  @!P3 IMAD.IADD R87, R87, 0x1, -R0 ;  /* 0x000000015757b824 */ /* 0x000fe200078e0a00 */
[----:B------:R-:W-:Y:S01]  /*1e20*/  ISETP.GT.U32.AND P4, PT, R0, R91, PT ;  /* 0x0000005b0000720c */ /* 0x000fe20003f84070 */
[----:B------:R-:W-:Y:S01]  /*1e30*/  @!P0 IMAD.MOV R85, RZ, RZ, -R85 ;  /* 0x000000ffff558224 */ /* 0x000fe200078e0a55 */
[----:B------:R-:W-:Y:S01]  /*1e40*/  ISETP.GE.AND P3, PT, R26, RZ, PT ;  /* 0x000000ff1a00720c */ /* 0x000fe20003f66270 */
[----:B------:R-:W-:Y:S01]  /*1e50*/  IMAD.MOV R27, RZ, RZ, -R24 ;  /* 0x000000ffff1b7224 */ /* 0x000fe200078e0a18 */
[----:B------:R-:W-:Y:S01]  /*1e60*/  LOP3.LUT R26, R22, 0x74, RZ, 0xfc, !PT ;  /* 0x00000074161a7812 */ /* 0x000fe200078efcff */
[----:B------:R-:W-:Y:S01]  /*1e70*/  @!P5 IMAD.MOV R87, RZ, RZ, -R87 ;  /* 0x000000ffff57d224 */ /* 0x000fe200078e0a57 */
[----:B------:R-:W-:Y:S01]  /*1e80*/  ISETP.GE.AND P5, PT, R29, RZ, PT ;  /* 0x000000ff1d00720c */ /* 0x000fe20003fa6270 */
[----:B------:R-:W-:Y:S01]  /*1e90*/  IMAD R92, R0, R27, R92 ;  /* 0x0000001b005c7224 */ /* 0x000fe200078e025c */
[----:B------:R-:W-:Y:S01]  /*1ea0*/  IABS R93, R26 ;  /* 0x0000001a005d7213 */ /* 0x000fe20000000000 */
[--C-:B------:R-:W-:Y:S01]  /*1eb0*/  @!P6 IMAD.IADD R88, R88, 0x1, -R0.reuse ;  /* 0x000000015858e824 */ /* 0x100fe200078e0a00 */
[----:B------:R-:W-:Y:S01]  /*1ec0*/  ISETP.GE.AND P6, PT, R28, RZ, PT ;  /* 0x000000ff1c00720c */ /* 0x000fe20003fc6270 */
[--C-:B------:R-:W-:Y:S01]  /*1ed0*/  @!P2 IMAD.IADD R90, R90, 0x1, -R0.reuse ;  /* 0x000000015a5aa824 */ /* 0x100fe200078e0a00 */
[----:B------:R-:W-:Y:S01]  /*1ee0*/  LOP3.LUT R28, R22, 0x78, RZ, 0xfc, !PT ;  /* 0x00000078161c7812 */ /* 0x000fe200078efcff */
[----:B------:R-:W-:Y:S01]  /*1ef0*/  @!P4 IMAD.IADD R91, R91, 0x1, -R0 ;  /* 0x000000015b5bc824 */ /* 0x000fe200078e0a00 */
[----:B------:R-:W-:Y:S01]  /*1f00*/  ISETP.GT.U32.AND P0, PT, R0, R88, PT ;  /* 0x000000580000720c */ /* 0x000fe20003f04070 */
[----:B------:R-:W-:Y:S01]  /*1f10*/  IMAD.HI.U32 R23, R21, R93, RZ ;  /* 0x0000005d15177227 */ /* 0x000fe200078e00ff */
[----:B------:R-:W-:-:S02]  /*1f20*/  IABS R94, R28 ;  /* 0x0000001c005e7213 */ /* 0x000fc40000000000 */
[C---:B------:R-:W-:Y:S01]  /*1f30*/  ISETP.GT.U32.AND P2, PT, R0.reuse, R90, PT ;  /* 0x0000005a0000720c */ /* 0x040fe20003f44070 */
[----:B------:R-:W-:Y:S01]  /*1f40*/  IMAD.MOV R23, RZ, RZ, -R23 ;  /* 0x000000ffff177224 */ /* 0x000fe200078e0a17 */
[----:B------:R-:W-:Y:S01]  /*1f50*/  ISETP.GT.U32.AND P4, PT, R0, R91, PT ;  /* 0x0000005b0000720c */ /* 0x000fe20003f84070 */
[----:B------:R-:W-:Y:S01]  /*1f60*/  IMAD.HI.U32 R24, R21, R94, RZ ;  /* 0x0000005e15187227 */ /* 0x000fe200078e00ff */
[----:B------:R-:W-:-:S03]  /*1f70*/  LOP3.LUT R29, R22, 0x80, RZ, 0xfc, !PT ;  /* 0x00000080161d7812 */ /* 0x000fc600078efcff */
[----:B------:R-:W-:Y:S01]  /*1f80*/  IMAD.MOV R27, RZ, RZ, -R24 ;  /* 0x000000ffff1b7224 */ /* 0x000fe200078e0a18 */
[----:B------:R-:W-:Y:S01]  /*1f90*/  IABS R95, R29 ;  /* 0x0000001d005f7213 */ /* 0x000fe20000000000 */
[----:B------:R-:W-:Y:S01]  /*1fa0*/  IMAD R93, R0, R23, R93 ;  /* 0x00000017005d7224 */ /* 0x000fe200078e025d */
[----:B------:R-:W-:Y:S01]  /*1fb0*/  LOP3.LUT R24, R22, 0x84, RZ, 0xfc, !PT ;  /* 0x0000008416187812 */ /* 0x000fe200078efcff */
[--C-:B------:R-:W-:Y:S01]  /*1fc0*/  @!P0 IMAD.IADD R88, R88, 0x1, -R0.reuse ;  /* 0x0000000158588824 */ /* 0x100fe200078e0a00 */
[----:B------:R-:W-:Y:S01]  /*1fd0*/  ISETP.GE.AND P0, PT, R30, RZ, PT ;  /* 0x000000ff1e00720c */ /* 0x000fe20003f06270 */
[----:B------:R-:W-:Y:S01]  /*1fe0*/  @!P2 IMAD.IADD R90, R90, 0x1, -R0 ;  /* 0x000000015a5aa824 */ /* 0x000fe200078e0a00 */
[----:B------:R-:W-:Y:S01]  /*1ff0*/  IABS R96, R24 ;  /* 0x0000001800607213 */ /* 0x000fe20000000000 */
[----:B------:R-:W-:Y:S01]  /*2000*/  IMAD R94, R0, R27, R94 ;  /* 0x0000001b005e7224 */ /* 0x000fe200078e025e */
[----:B------:R-:W-:Y:S01]  /*2010*/  ISETP.GE.AND P2, PT, R28, RZ, PT ;  /* 0x000000ff1c00720c */ /* 0x000fe20003f46270 */
[----:B------:R-:W-:Y:S01]  /*2020*/  @!P4 IMAD.IADD R91, R91, 0x1, -R0 ;  /* 0x000000015b5bc824 */ /* 0x000fe200078e0a00 */
[C---:B------:R-:W-:Y:S01]  /*2030*/  ISETP.GT.U32.AND P4, PT, R0.reuse, R93, PT ;  /* 0x0000005d0000720c */ /* 0x040fe20003f84070 */
[----:B------:R-:W-:Y:S01]  /*2040*/  @!P1 IMAD.MOV R88, RZ, RZ, -R88 ;  /* 0x000000ffff589224 */ /* 0x000fe200078e0a58 */
[C---:B------:R-:W-:Y:S01]  /*2050*/  ISETP.GT.U32.AND P1, PT, R0.reuse, R92, PT ;  /* 0x0000005c0000720c */ /* 0x040fe20003f24070 */
[----:B------:R-:W-:Y:S01]  /*2060*/  @!P6 IMAD.MOV R90, RZ, RZ, -R90 ;  /* 0x000000ffff5ae224 */ /* 0x000fe200078e0a5a */
[----:B------:R-:W-:Y:S01]  /*2070*/  ISETP.GT.U32.AND P6, PT, R0, R94, PT ;  /* 0x0000005e0000720c */ /* 0x000fe20003fc4070 */
[----:B------:R-:W-:Y:S01]  /*2080*/  IMAD.HI.U32 R23, R21, R95, RZ ;  /* 0x0000005f15177227 */ /* 0x000fe200078e00ff */
[----:B------:R-:W-:-:S02]  /*2090*/  LOP3.LUT R28, R22, 0x8c, RZ, 0xfc, !PT ;  /* 0x0000008c161c7812 */ /* 0x000fc400078efcff */
[----:B------:R-:W-:Y:S01]  /*20a0*/  LOP3.LUT R30, R22, 0x94, RZ, 0xfc, !PT ;  /* 0x00000094161e7812 */ /* 0x000fe200078efcff */
[----:B------:R-:W-:Y:S01]  /*20b0*/  IMAD.MOV R23, RZ, RZ, -R23 ;  /* 0x000000ffff177224 */ /* 0x000fe200078e0a17 */
[----:B------:R-:W-:Y:S01]  /*20c0*/  IABS R98, R28 ;  /* 0x0000001c00627213 */ /* 0x000fe20000000000 */
[----:B------:R-:W-:Y:S01]  /*20d0*/  @!P3 IMAD.MOV R89, RZ, RZ, -R89 ;  /* 0x000000ffff59b224 */ /* 0x000fe200078e0a59 */
[----:B------:R-:W-:Y:S01]  /*20e0*/  ISETP.GE.AND P3, PT, R26, RZ, PT ;  /* 0x000000ff1a00720c */ /* 0x000fe20003f66270 */
[--C-:B------:R-:W-:Y:S01]  /*20f0*/  @!P4 IMAD.IADD R93, R93, 0x1, -R0.reuse ;  /* 0x000000015d5dc824 */ /* 0x100fe200078e0a00 */
[----:B------:R-:W-:Y:S01]  /*2100*/  LOP3.LUT R26, R22, 0x88, RZ, 0xfc, !PT ;  /* 0x00000088161a7812 */ /* 0x000fe200078efcff */
[--C-:B------:R-:W-:Y:S01]  /*2110*/  @!P1 IMAD.IADD R92, R92, 0x1, -R0.reuse ;  /* 0x000000015c5c9824 */ /* 0x100fe200078e0a00 */
[----:B------:R-:W-:Y:S01]  /*2120*/  IABS R100, R30 ;  /* 0x0000001e00647213 */ /* 0x000fe20000000000 */
[----:B------:R-:W-:Y:S01]  /*2130*/  @!P6 IMAD.IADD R94, R94, 0x1, -R0 ;  /* 0x000000015e5ee824 */ /* 0x000fe200078e0a00 */
[C---:B------:R-:W-:Y:S01]  /*2140*/  ISETP.GT.U32.AND P4, PT, R0.reuse, R93, PT ;  /* 0x0000005d0000720c */ /* 0x040fe20003f84070 */
[C---:B------:R-:W-:Y:S01]  /*2150*/  IMAD R95, R0.reuse, R23, R95 ;  /* 0x00000017005f7224 */ /* 0x040fe200078e025f */
[C---:B------:R-:W-:Y:S01]  /*2160*/  ISETP.GT.U32.AND P1, PT, R0.reuse, R92, PT ;  /* 0x0000005c0000720c */ /* 0x040fe20003f24070 */
[----:B------:R-:W-:Y:S01]  /*2170*/  IMAD.HI.U32 R23, R21, R96, RZ ;  /* 0x0000006015177227 */ /* 0x000fe200078e00ff */
[----:B------:R-:W-:-:S02]  /*2180*/  ISETP.GT.U32.AND P6, PT, R0, R94, PT ;  /* 0x0000005e0000720c */ /* 0x000fc40003fc4070 */
[----:B------:R-:W-:Y:S01]  /*2190*/  IABS R97, R26 ;  /* 0x0000001a00617213 */ /* 0x000fe20000000000 */
[----:B------:R-:W-:Y:S02]  /*21a0*/  IMAD.MOV R23, RZ, RZ, -R23 ;  /* 0x000000ffff177224 */ /* 0x000fe400078e0a17 */
        /* <DEDUP_REMOVED lines=8> */
[--C-:B------:R-:W-:Y:S01]  /*2230*/  @!P1 IMAD.IADD R92, R92, 0x1, -R0.reuse ;  /* 0x000000015c5c9824 */ /* 0x100fe200078e0a00 */
[----:B------:R-:W-:Y:S01]  /*2240*/  ISETP.GE.AND P1, PT, R24, RZ, PT ;  /* 0x000000ff1800720c */ /* 0x000fe20003f26270 */
[----:B------:R-:W-:Y:S01]  /*2250*/  @!P6 IMAD.IADD R94, R94, 0x1, -R0 ;  /* 0x000000015e5ee824 */ /* 0x000fe200078e0a00 */
[----:B------:R-:W-:Y:S01]  /*2260*/  ISETP.GT.U32.AND P6, PT, R0, R96, PT ;  /* 0x000000600000720c */ /* 0x000fe20003fc4070 */
[----:B------:R-:W-:-:S04]  /*2270*/  IMAD.HI.U32 R24, R21, R98, RZ ;  /* 0x0000006215187227 */ /* 0x000fc800078e00ff */
[----:B------:R-:W-:Y:S02]  /*2280*/  IMAD.MOV R23, RZ, RZ, -R23 ;  /* 0x000000ffff177224 */ /* 0x000fe400078e0a17 */
[----:B------:R-:W-:Y:S02]  /*2290*/  IMAD.MOV R27, RZ, RZ, -R24 ;  /* 0x000000ffff1b7224 */ /* 0x000fe400078e0a18 */
[C---:B------:R-:W-:Y:S02]  /*22a0*/  IMAD R97, R0.reuse, R23, R97 ;  /* 0x0000001700617224 */ /* 0x040fe400078e0261 */
[C---:B------:R-:W-:Y:S02]  /*22b0*/  IMAD R98, R0.reuse, R27, R98 ;  /* 0x0000001b00627224 */ /* 0x040fe400078e0262 */
[--C-:B------:R-:W-:Y:S01]  /*22c0*/  @!P4 IMAD.IADD R95, R95, 0x1, -R0.reuse ;  /* 0x000000015f5fc824 */ /* 0x100fe200078e0a00 */
[----:B------:R-:W-:Y:S01]  /*22d0*/  ISETP.GT.U32.AND P4, PT, R0, R97, PT ;  /* 0x000000610000720c */ /* 0x000fe20003f84070 */
[----:B------:R-:W-:Y:S01]  /*22e0*/  @!P6 IMAD.IADD R96, R96, 0x1, -R0 ;  /* 0x000000016060e824 */ /* 0x000fe200078e0a00 */
[----:B------:R-:W-:Y:S01]  /*22f0*/  ISETP.GT.U32.AND P6, PT, R0, R98, PT ;  /* 0x000000620000720c */ /* 0x000fe20003fc4070 */
[----:B------:R-:W-:-:S04]  /*2300*/  IMAD.HI.U32 R23, R21, R99, RZ ;  /* 0x0000006315177227 */ /* 0x000fc800078e00ff */
[----:B------:R-:W-:Y:S02]  /*2310*/  IMAD.MOV R23, RZ, RZ, -R23 ;  /* 0x000000ffff177224 */ /* 0x000fe400078e0a17 */
[----:B------:R-:W-:Y:S02]  /*2320*/  @!P3 IMAD.MOV R93, RZ, RZ, -R93 ;  /* 0x000000ffff5db224 */ /* 0x000fe400078e0a5d */
[C---:B------:R-:W-:Y:S02]  /*2330*/  IMAD R99, R0.reuse, R23, R99 ;  /* 0x0000001700637224 */ /* 0x040fe400078e0263 */
[--C-:B------:R-:W-:Y:S01]  /*2340*/  @!P4 IMAD.IADD R97, R97, 0x1, -R0.reuse ;  /* 0x000000016161c824 */ /* 0x100fe200078e0a00 */
[----:B------:R-:W-:Y:S01]  /*2350*/  ISETP.GT.U32.AND P4, PT, R0, R95, PT ;  /* 0x0000005f0000720c */ /* 0x000fe20003f84070 */
[----:B------:R-:W-:Y:S02]  /*2360*/  @!P6 IMAD.IADD R98, R98, 0x1, -R0 ;  /* 0x000000016262e824 */ /* 0x000fe400078e0a00 */
[----:B------:R-:W-:Y:S01]  /*2370*/  IMAD.HI.U32 R23, R21, R101, RZ ;  /* 0x0000006515177227 */ /* 0x000fe200078e00ff */
[----:B------:R-:W-:-:S02]  /*2380*/  ISETP.GT.U32.AND P6, PT, R0, R97, PT ;  /* 0x000000610000720c */ /* 0x000fc40003fc4070 */
[----:B------:R-:W-:Y:S01]  /*2390*/  ISETP.GT.U32.AND P3, PT, R0, R98, PT ;  /* 0x000000620000720c */ /* 0x000fe20003f64070 */
[----:B------:R-:W-:Y:S02]  /*23a0*/  IMAD.MOV R23, RZ, RZ, -R23 ;  /* 0x000000ffff177224 */ /* 0x000fe400078e0a17 */
[----:B------:R-:W-:-:S04]  /*23b0*/  IMAD.HI.U32 R24, R21, R100, RZ ;  /* 0x0000006415187227 */ /* 0x000fc800078e00ff */
[----:B------:R-:W-:Y:S02]  /*23c0*/  IMAD R101, R0, R23, R101 ;  /* 0x0000001700657224 */ /* 0x000fe400078e0265 */
[----:B------:R-:W-:Y:S01]  /*23d0*/  IMAD.MOV R27, RZ, RZ, -R24 ;  /* 0x000000ffff1b7224 */ /* 0x000fe200078e0a18 */
[----:B------:R-:W-:Y:S01]  /*23e0*/  LOP3.LUT R24, R22, 0xa4, RZ, 0xfc, !PT ;  /* 0x000000a416187812 */ /* 0x000fe200078efcff */
[----:B------:R-:W-:Y:S01]  /*23f0*/  @!P6 IMAD.IADD R97, R97, 0x1, -R0 ;  /* 0x000000016161e824 */ /* 0x000fe200078e0a00 */
[----:B------:R-:W-:Y:S01]  /*2400*/  ISETP.GT.U32.AND P6, PT, R0, R101, PT ;  /* 0x000000650000720c */ /* 0x000fe20003fc4070 */
[----:B------:R-:W-:Y:S01]  /*2410*/  IMAD.HI.U32 R23, R21, R102, RZ ;  /* 0x0000006615177227 */ /* 0x000fe200078e00ff */
[----:B------:R-:W-:-:S03]  /*2420*/  IABS R103, R24 ;  /* 0x0000001800677213 */ /* 0x000fc60000000000 */
[----:B------:R-:W-:Y:S01]  /*2430*/  @!P3 IMAD.IADD R98, R98, 0x1, -R0 ;  /* 0x000000016262b824 */ /* 0x000fe200078e0a00 */
[----:B------:R-:W-:Y:S01]  /*2440*/  ISETP.GE.AND P3, PT, R28, RZ, PT ;  /* 0x000000ff1c00720c */ /* 0x000fe20003f66270 */
[----:B------:R-:W-:Y:S01]  /*2450*/  @!P0 IMAD.MOV R92, RZ, RZ, -R92 ;  /* 0x000000ffff5c8224 */ /* 0x000fe200078e0a5c */
[----:B------:R-:W-:Y:S01]  /*2460*/  ISETP.GT.U32.AND P0, PT, R0, R96, PT ;  /* 0x000000600000720c */ /* 0x000fe20003f04070 */
[----:B------:R-:W-:Y:S01]  /*2470*/  IMAD.MOV R23, RZ, RZ, -R23 ;  /* 0x000000ffff177224 */ /* 0x000fe200078e0a17 */
[----:B------:R-:W-:Y:S01]  /*2480*/  LOP3.LUT R28, R22, 0xac, RZ, 0xfc, !PT ;  /* 0x000000ac161c7812 */ /* 0x000fe200078efcff */
[C---:B------:R-:W-:Y:S02]  /*2490*/  IMAD R100, R0.reuse, R27, R100 ;  /* 0x0000001b00647224 */ /* 0x040fe400078e0264 */
[----:B------:R-:W-:Y:S01]  /*24a0*/  @!P6 IMAD.IADD R101, R101, 0x1, -R0 ;  /* 0x000000016565e824 */ /* 0x000fe200078e0a00 */
[----:B------:R-:W-:Y:S01]  /*24b0*/  IABS R105, R28 ;  /* 0x0000001c00697213 */ /* 0x000fe20000000000 */
[----:B------:R-:W-:-:S02]  /*24c0*/  IMAD R102, R0, R23, R102 ;  /* 0x0000001700667224 */ /* 0x000fc400078e0266 */
[----:B------:R-:W-:Y:S01]  /*24d0*/  IMAD.HI.U32 R23, R21, R103, RZ ;  /* 0x0000006715177227 */ /* 0x000fe200078e00ff */
[----:B------:R-:W-:-:S03]  /*24e0*/  ISETP.GT.U32.AND P6, PT, R0, R101, PT ;  /* 0x000000650000720c */ /* 0x000fc60003fc4070 */
[----:B------:R-:W-:Y:S02]  /*24f0*/  IMAD.MOV R23, RZ, RZ, -R23 ;  /* 0x000000ffff177224 */ /* 0x000fe400078e0a17 */
[----:B------:R-:W-:Y:S01]  /*2500*/  @!P2 IMAD.MOV R94, RZ, RZ, -R94 ;  /* 0x000000ffff5ea224 */ /* 0x000fe200078e0a5e */
[C---:B------:R-:W-:Y:S01]  /*2510*/  ISETP.GT.U32.AND P2, PT, R0.reuse, R99, PT ;  /* 0x000000630000720c */ /* 0x040fe20003f44070 */
[----:B------:R-:W-:Y:S01]  /*2520*/  @!P4 IMAD.IADD R95, R95, 0x1, -R0 ;  /* 0x000000015f5fc824 */ /* 0x000fe200078e0a00 */
[C---:B------:R-:W-:Y:S01]  /*2530*/  ISETP.GT.U32.AND P4, PT, R0.reuse, R100, PT ;  /* 0x000000640000720c */ /* 0x040fe20003f84070 */
[----:B------:R-:W-:Y:S01]  /*2540*/  @!P3 IMAD.MOV R98, RZ, RZ, -R98 ;  /* 0x000000ffff62b224 */ /* 0x000fe200078e0a62 */
[C---:B------:R-:W-:Y:S01]  /*2550*/  ISETP.GT.U32.AND P3, PT, R0.reuse, R102, PT ;  /* 0x000000660000720c */ /* 0x040fe20003f64070 */
[----:B------:R-:W-:Y:S02]  /*2560*/  IMAD R103, R0, R23, R103 ;  /* 0x0000001700677224 */ /* 0x000fe400078e0267 */
[--C-:B------:R-:W-:Y:S01]  /*2570*/  @!P0 IMAD.IADD R96, R96, 0x1, -R0.reuse ;  /* 0x0000000160608824 */ /* 0x100fe200078e0a00 */
[----:B------:R-:W-:Y:S01]  /*2580*/  ISETP.GE.AND P0, PT, R26, RZ, PT ;  /* 0x000000ff1a00720c */ /* 0x000fe20003f06270 */
[--C-:B------:R-:W-:Y:S01]  /*2590*/  @!P6 IMAD.IADD R101, R101, 0x1, -R0.reuse ;  /* 0x000000016565e824 */ /* 0x100fe200078e0a00 */
[----:B------:R-:W-:Y:S01]  /*25a0*/  LOP3.LUT R26, R22, 0xa8, RZ, 0xfc, !PT ;  /* 0x000000a8161a7812 */ /* 0x000fe200078efcff */
[----:B------:R-:W-:Y:S01]  /*25b0*/  @!P5 IMAD.MOV R95, RZ, RZ, -R95 ;  /* 0x000000ffff5fd224 */ /* 0x000fe200078e0a5f */
[----:B------:R-:W-:Y:S01]  /*25c0*/  ISETP.GT.U32.AND P6, PT, R0, R103, PT ;  /* 0x000000670000720c */ /* 0x000fe20003fc4070 */
[--C-:B------:R-:W-:Y:S01]  /*25d0*/  @!P2 IMAD.IADD R99, R99, 0x1, -R0.reuse ;  /* 0x000000016363a824 */ /* 0x100fe200078e0a00 */
[----:B------:R-:W-:Y:S01]  /*25e0*/  IABS R104, R26 ;  /* 0x0000001a00687213 */ /* 0x000fe20000000000 */
[--C-:B------:R-:W-:Y:S01]  /*25f0*/  @!P4 IMAD.IADD R100, R100, 0x1, -R0.reuse ;  /* 0x000000016464c824 */ /* 0x100fe200078e0a00 */
[----:B------:R-:W-:Y:S01]  /*2600*/  ISETP.GE.AND P2, PT, R29, RZ, PT ;  /* 0x000000ff1d00720c */ /* 0x000fe20003f46270 */
[----:B------:R-:W-:Y:S01]  /*2610*/  @!P3 IMAD.IADD R102, R102, 0x1, -R0 ;  /* 0x000000016666b824 */ /* 0x000fe200078e0a00 */
[----:B------:R-:W-:Y:S01]  /*2620*/  ISETP.GT.U32.AND P5, PT, R0, R99, PT ;  /* 0x000000630000720c */ /* 0x000fe20003fa4070 */
[----:B------:R-:W-:Y:S01]  /*2630*/  IMAD.HI.U32 R23, R21, R104, RZ ;  /* 0x0000006815177227 */ /* 0x000fe200078e00ff */
[----:B------:R-:W-:-:S02]  /*2640*/  LOP3.LUT R29, R22, 0xb0, RZ, 0xfc, !PT ;  /* 0x000000b0161d7812 */ /* 0x000fc400078efcff */
[----:B------:R-:W-:Y:S01]  /*2650*/  ISETP.GT.U32.AND P3, PT, R0, R102, PT ;  /* 0x000000660000720c */ /* 0x000fe20003f64070 */
[----:B------:R-:W-:Y:S01]  /*2660*/  IMAD.MOV R23, RZ, RZ, -R23 ;  /* 0x000000ffff177224 */ /* 0x000fe200078e0a17 */
[----:B------:R-:W-:Y:S01]  /*2670*/  ISETP.GE.AND P4, PT, R30, RZ, PT ;  /* 0x000000ff1e00720c */ /* 0x000fe20003f86270 */
[----:B------:R-:W-:Y:S01]  /*2680*/  @!P1 IMAD.MOV R96, RZ, RZ, -R96 ;  /* 0x000000ffff609224 */ /* 0x000fe200078e0a60 */
[----:B------:R-:W-:Y:S01]  /*2690*/  ISETP.GT.U32.AND P1, PT, R0, R100, PT ;  /* 0x000000640000720c */ /* 0x000fe20003f24070 */
[----:B------:R-:W-:Y:S01]  /*26a0*/  @!P6 IMAD.IADD R103, R103, 0x1, -R0 ;  /* 0x000000016767e824 */ /* 0x000fe200078e0a00 */
[----:B------:R-:W-:Y:S01]  /*26b0*/  LOP3.LUT R30, R22, 0xb4, RZ, 0xfc, !PT ;  /* 0x000000b4161e7812 */ /* 0x000fe200078efcff */
[C---:B------:R-:W-:Y:S01]  /*26c0*/  IMAD R104, R0.reuse, R23, R104 ;  /* 0x0000001700687224 */ /* 0x040fe200078e0268 */
[----:B------:R-:W-:Y:S01]  /*26d0*/  IABS R106, R29 ;  /* 0x0000001d006a7213 */ /* 0x000fe20000000000 */
        /* <DEDUP_REMOVED lines=8> */
[----:B------:R-:W-:-:S03]  /*2760*/  IMAD.HI.U32 R23, R21, R106, RZ ;  /* 0x0000006a15177227 */ /* 0x000fc600078e00ff */
[----:B------:R-:W-:Y:S01]  /*2770*/  IABS R108, R31 ;  /* 0x0000001f006c7213 */ /* 0x000fe20000000000 */
[--C-:B------:R-:W-:Y:S01]  /*2780*/  @!P5 IMAD.IADD R99, R99, 0x1, -R0.reuse ;  /* 0x000000016363d824 */ /* 0x100fe200078e0a00 */
[----:B------:R-:W-:Y:S01]  /*2790*/  ISETP.GE.AND P5, PT, R34, RZ, PT ;  /* 0x000000ff2200720c */ /* 0x000fe20003fa6270 */
[--C-:B------:R-:W-:Y:S01]  /*27a0*/  @!P1 IMAD.IADD R100, R100, 0x1, -R0.reuse ;  /* 0x0000000164649824 */ /* 0x100fe200078e0a00 */
[----:B------:R-:W-:Y:S01]  /*27b0*/  ISETP.GE.AND P1, PT, R24, RZ, PT ;  /* 0x000000ff1800720c */ /* 0x000fe20003f26270 */
[----:B------:R-:W-:Y:S01]  /*27c0*/  @!P3 IMAD.IADD R102, R102, 0x1, -R0 ;  /* 0x000000016666b824 */ /* 0x000fe200078e0a00 */
[----:B------:R-:W-:Y:S01]  /*27d0*/  ISETP.GT.U32.AND P3, PT, R0, R104, PT ;  /* 0x000000680000720c */ /* 0x000fe20003f64070 */
[----:B------:R-:W-:Y:S01]  /*27e0*/  IMAD.HI.U32 R24, R21, R107, RZ ;  /* 0x0000006b15187227 */ /* 0x000fe200078e00ff */
[----:B------:R-:W-:-:S03]  /*27f0*/  LOP3.LUT R34, R22, 0xc0, RZ, 0xfc, !PT ;  /* 0x000000c016227812 */ /* 0x000fc600078efcff */
[----:B------:R-:W-:Y:S01]  /*2800*/  IMAD.MOV R23, RZ, RZ, -R23 ;  /* 0x000000ffff177224 */ /* 0x000fe200078e0a17 */
[----:B------:R-:W-:Y:S01]  /*2810*/  IABS R109, R34 ;  /* 0x00000022006d7213 */ /* 0x000fe20000000000 */
[----:B------:R-:W-:Y:S01]  /*2820*/  @!P6 IMAD.IADD R103, R103, 0x1, -R0 ;  /* 0x000000016767e824 */ /* 0x000fe200078e0a00 */
[C---:B------:R-:W-:Y:S01]  /*2830*/  ISETP.GT.U32.AND P6, PT, R0.reuse, R105, PT ;  /* 0x000000690000720c */ /* 0x040fe20003fc4070 */
[----:B------:R-:W-:Y:S02]  /*2840*/  IMAD.MOV R24, RZ, RZ, -R24 ;  /* 0x000000ffff187224 */ /* 0x000fe400078e0a18 */
[C---:B------:R-:W-:Y:S02]  /*2850*/  IMAD R106, R0.reuse, R23, R106 ;  /* 0x00000017006a7224 */ /* 0x040fe400078e026a */
[C---:B------:R-:W-:Y:S02]  /*2860*/  IMAD R107, R0.reuse, R24, R107 ;  /* 0x00000018006b7224 */ /* 0x040fe400078e026b */
[----:B------:R-:W-:Y:S01]  /*2870*/  @!P0 IMAD.MOV R101, RZ, RZ, -R101 ;  /* 0x000000ffff658224 */ /* 0x000fe200078e0a65 */
[----:B------:R-:W-:Y:S01]  /*2880*/  ISETP.GT.U32.AND P0, PT, R0, R106, PT ;  /* 0x0000006a0000720c */ /* 0x000fe20003f04070 */
[----:B------:R-:W-:Y:S01]  /*2890*/  @!P3 IMAD.IADD R104, R104, 0x1, -R0 ;  /* 0x000000016868b824 */ /* 0x000fe200078e0a00 */
[----:B------:R-:W-:Y:S01]  /*28a0*/  ISETP.GE.AND P3, PT, R28, RZ, PT ;  /* 0x000000ff1c00720c */ /* 0x000fe20003f66270 */
[----:B------:R-:W-:Y:S01]  /*28b0*/  @!P5 IMAD.MOV R102, RZ, RZ, -R102 ;  /* 0x000000ffff66d224 */ /* 0x000fe200078e0a66 */
[----:B------:R-:W-:Y:S01]  /*28c0*/  ISETP.GT.U32.AND P5, PT, R0, R107, PT ;  /* 0x0000006b0000720c */ /* 0x000fe20003fa4070 */
[----:B------:R-:W-:Y:S01]  /*28d0*/  @!P2 IMAD.MOV R99, RZ, RZ, -R99 ;  /* 0x000000ffff63a224 */ /* 0x000fe200078e0a63 */
[----:B------:R-:W-:Y:S01]  /*28e0*/  ISETP.GE.AND P2, PT, R26, RZ, PT ;  /* 0x000000ff1a00720c */ /* 0x000fe20003f46270 */
[----:B------:R-:W-:Y:S01]  /*28f0*/  @!P6 IMAD.IADD R105, R105, 0x1, -R0 ;  /* 0x000000016969e824 */ /* 0x000fe200078e0a00 */
[----:B------:R-:W-:Y:S01]  /*2900*/  ISETP.GT.U32.AND P6, PT, R0, R104, PT ;  /* 0x000000680000720c */ /* 0x000fe20003fc4070 */
[----:B------:R-:W-:Y:S01]  /*2910*/  IMAD.HI.U32 R26, R21, R108, RZ ;  /* 0x0000006c151a7227 */ /* 0x000fe200078e00ff */
[----:B------:R-:W-:-:S03]  /*2920*/  LOP3.LUT R28, R22, 0xcc, RZ, 0xfc, !PT ;  /* 0x000000cc161c7812 */ /* 0x000fc600078efcff */
[----:B------:R-:W-:Y:S01]  /*2930*/  IMAD.MOV R27, RZ, RZ, -R26 ;  /* 0x000000ffff1b7224 */ /* 0x000fe200078e0a1a */
[----:B------:R-:W-:Y:S01]  /*2940*/  LOP3.LUT R26, R22, 0xc4, RZ, 0xfc, !PT ;  /* 0x000000c4161a7812 */ /* 0x000fe200078efcff */
[----:B------:R-:W-:Y:S01]  /*2950*/  @!P0 IMAD.IADD R106, R106, 0x1, -R0 ;  /* 0x000000016a6a8824 */ /* 0x000fe200078e0a00 */
[----:B------:R-:W-:Y:S01]  /*2960*/  ISETP.GE.AND P0, PT, R31, RZ, PT ;  /* 0x000000ff1f00720c */ /* 0x000fe20003f06270 */
[C---:B------:R-:W-:Y:S01]  /*2970*/  IMAD R108, R0.reuse, R27, R108 ;  /* 0x0000001b006c7224 */ /* 0x040fe200078e026c */
[----:B------:R-:W-:Y:S01]  /*2980*/  IABS R110, R26 ;  /* 0x0000001a006e7213 */ /* 0x000fe20000000000 */
[--C-:B------:R-:W-:Y:S01]  /*2990*/  @!P5 IMAD.IADD R107, R107, 0x1, -R0.reuse ;  /* 0x000000016b6bd824 */ /* 0x100fe200078e0a00 */
[----:B------:R-:W-:Y:S01]  /*29a0*/  ISETP.GT.U32.AND P5, PT, R0, R106, PT ;  /* 0x0000006a0000720c */ /* 0x000fe20003fa4070 */
[----:B------:R-:W-:Y:S01]  /*29b0*/  IMAD.HI.U32 R23, R21, R109, RZ ;  /* 0x0000006d15177227 */ /* 0x000fe200078e00ff */
[----:B------:R-:W-:Y:S02]  /*29c0*/  LOP3.LUT R27, R22, 0xc8, RZ, 0xfc, !PT ;  /* 0x000000c8161b7812 */ /* 0x000fe400078efcff */
[----:B------:R-:W-:Y:S01]  /*29d0*/  IABS R112, R28 ;  /* 0x0000001c00707213 */ /* 0x000fe20000000000 */
[----:B------:R-:W-:Y:S01]  /*29e0*/  @!P6 IMAD.IADD R104, R104, 0x1, -R0 ;  /* 0x000000016868e824 */ /* 0x000fe200078e0a00 */
[C---:B------:R-:W-:Y:S01]  /*29f0*/  ISETP.GT.U32.AND P6, PT, R0.reuse, R108, PT ;  /* 0x0000006c0000720c */ /* 0x040fe20003fc4070 */
[----:B------:R-:W-:Y:S01]  /*2a00*/  IMAD.MOV R23, RZ, RZ, -R23 ;  /* 0x000000ffff177224 */ /* 0x000fe200078e0a17 */
[----:B------:R-:W-:Y:S01]  /*2a10*/  IABS R111, R27 ;  /* 0x0000001b006f7213 */ /* 0x000fe20000000000 */
[----:B------:R-:W-:Y:S01]  /*2a20*/  @!P4 IMAD.MOV R100, RZ, RZ, -R100 ;  /* 0x000000ffff64c224 */ /* 0x000fe200078e0a64 */
[C---:B------:R-:W-:Y:S01]  /*2a30*/  ISETP.GT.U32.AND P4, PT, R0.reuse, R105, PT ;  /* 0x000000690000720c */ /* 0x040fe20003f84070 */
[----:B------:R-:W-:-:S02]  /*2a40*/  IMAD R109, R0, R23, R109 ;  /* 0x00000017006d7224 */ /* 0x000fc400078e026d */
[----:B------:R-:W-:Y:S02]  /*2a50*/  @!P5 IMAD.IADD R106, R106, 0x1, -R0 ;  /* 0x000000016a6ad824 */ /* 0x000fe400078e0a00 */
[----:B------:R-:W-:Y:S01]  /*2a60*/  IMAD.HI.U32 R23, R21, R110, RZ ;  /* 0x0000006e15177227 */ /* 0x000fe200078e00ff */
[----:B------:R-:W-:-:S03]  /*2a70*/  ISETP.GT.U32.AND P5, PT, R0, R109, PT ;  /* 0x0000006d0000720c */ /* 0x000fc60003fa4070 */
[----:B------:R-:W-:Y:S01]  /*2a80*/  @!P6 IMAD.IADD R108, R108, 0x1, -R0 ;  /* 0x000000016c6ce824 */ /* 0x000fe200078e0a00 */
[C---:B------:R-:W-:Y:S01]  /*2a90*/  ISETP.GT.U32.AND P6, PT, R0.reuse, R107, PT ;  /* 0x0000006b0000720c */ /* 0x040fe20003fc4070 */
[----:B------:R-:W-:Y:S02]  /*2aa0*/  @!P2 IMAD.MOV R104, RZ, RZ, -R104 ;  /* 0x000000ffff68a224 */ /* 0x000fe400078e0a68 */
[----:B------:R-:W-:Y:S01]  /*2ab0*/  IMAD.MOV R23, RZ, RZ, -R23 ;  /* 0x000000ffff177224 */ /* 0x000fe200078e0a17 */
[----:B------:R-:W-:Y:S01]  /*2ac0*/  ISETP.GT.U32.AND P2, PT, R0, R108, PT ;  /* 0x0000006c0000720c */ /* 0x000fe20003f44070 */
[----:B------:R-:W-:Y:S01]  /*2ad0*/  @!P1 IMAD.MOV R103, RZ, RZ, -R103 ;  /* 0x000000ffff679224 */ /* 0x000fe200078e0a67 */
[----:B------:R-:W-:Y:S01]  /*2ae0*/  ISETP.GE.AND P1, PT, R29, RZ, PT ;  /* 0x000000ff1d00720c */ /* 0x000fe20003f26270 */
[----:B------:R-:W-:Y:S01]  /*2af0*/  @!P4 IMAD.IADD R105, R105, 0x1, -R0 ;  /* 0x000000016969c824 */ /* 0x000fe200078e0a00 */
[----:B------:R-:W-:Y:S01]  /*2b00*/  LOP3.LUT R29, R22, 0xd0, RZ, 0xfc, !PT ;  /* 0x000000d0161d7812 */ /* 0x000fe200078efcff */
[----:B------:R-:W-:Y:S01]  /*2b10*/  IMAD R110, R0, R23, R110 ;  /* 0x00000017006e7224 */ /* 0x000fe200078e026e */
[----:B------:R-:W-:Y:S01]  /*2b20*/  ISETP.GE.AND P4, PT, R30, RZ, PT ;  /* 0x000000ff1e00720c */ /* 0x000fe20003f86270 */
[----:B------:R-:W-:Y:S01]  /*2b30*/  @!P5 IMAD.IADD R109, R109, 0x1, -R0 ;  /* 0x000000016d6dd824 */ /* 0x000fe200078e0a00 */
[----:B------:R-:W-:Y:S01]  /*2b40*/  IABS R113, R29 ;  /* 0x0000001d00717213 */ /* 0x000fe20000000000 */
[----:B------:R-:W-:Y:S01]  /*2b50*/  IMAD.HI.U32 R23, R21, R111, RZ ;  /* 0x0000006f15177227 */ /* 0x000fe200078e00ff */
[----:B------:R-:W-:-:S02]  /*2b60*/  ISETP.GE.AND P5, PT, R26, RZ, PT ;  /* 0x000000ff1a00720c */ /* 0x000fc40003fa6270 */
[----:B------:R-:W-:Y:S01]  /*2b70*/  LOP3.LUT R30, R22, 0xe0, RZ, 0xfc, !PT ;  /* 0x000000e0161e7812 */ /* 0x000fe200078efcff */
[----:B------:R-:W-:Y:S01]  /*2b80*/  @!P3 IMAD.MOV R105, RZ, RZ, -R105 ;  /* 0x000000ffff69b224 */ /* 0x000fe200078e0a69 */
[C---:B------:R-:W-:Y:S01]  /*2b90*/  ISETP.GT.U32.AND P3, PT, R0.reuse, R109, PT ;  /* 0x0000006d0000720c */ /* 0x040fe20003f64070 */
[----:B------:R-:W-:Y:S02]  /*2ba0*/  IMAD.MOV R24, RZ, RZ, -R23 ;  /* 0x000000ffff187224 */ /* 0x000fe400078e0a17 */
[--C-:B------:R-:W-:Y:S01]  /*2bb0*/  @!P6 IMAD.IADD R107, R107, 0x1, -R0.reuse ;  /* 0x000000016b6be824 */ /* 0x100fe200078e0a00 */
[----:B------:R-:W-:Y:S01]  /*2bc0*/  ISETP.GT.U32.AND P6, PT, R0, R110, PT ;  /* 0x0000006e0000720c */ /* 0x000fe20003fc4070 */
[----:B------:R-:W-:Y:S01]  /*2bd0*/  @!P2 IMAD.IADD R108, R108, 0x1, -R0 ;  /* 0x000000016c6ca824 */ /* 0x000fe200078e0a00 */
[----:B------:R-:W-:Y:S01]  /*2be0*/  ISETP.GE.AND P2, PT, R34, RZ, PT ;  /* 0x000000ff2200720c */ /* 0x000fe20003f46270 */
[----:B------:R-:W-:Y:S01]  /*2bf0*/  IMAD R111, R0, R24, R111 ;  /* 0x00000018006f7224 */ /* 0x000fe200078e026f */
[----:B------:R-:W-:Y:S01]  /*2c00*/  LOP3.LUT R34, R22, 0xf0, RZ, 0xfc, !PT ;  /* 0x000000f016227812 */ /* 0x000fe200078efcff */
[----:B------:R-:W-:-:S03]  /*2c10*/  IMAD.HI.U32 R24, R21, R113, RZ ;  /* 0x0000007115187227 */ /* 0x000fc600078e00ff */
[----:B------:R-:W-:Y:S01]  /*2c20*/  IABS R53, R34 ;  /* 0x0000002200357213 */ /* 0x000fe20000000000 */
[----:B------:R-:W-:Y:S02]  /*2c30*/  IMAD.MOV R24, RZ, RZ, -R24 ;  /* 0x000000ffff187224 */ /* 0x000fe400078e0a18 */
[----:B------:R-:W-:Y:S01]  /*2c40*/  @!P1 IMAD.MOV R106, RZ, RZ, -R106 ;  /* 0x000000ffff6a9224 */ /* 0x000fe200078e0a6a */
[C---:B------:R-:W-:Y:S01]  /*2c50*/  ISETP.GT.U32.AND P1, PT, R0.reuse, R111, PT ;  /* 0x0000006f0000720c */ /* 0x040fe20003f24070 */
[--C-:B------:R-:W-:Y:S01]  /*2c60*/  @!P3 IMAD.IADD R109, R109, 0x1, -R0.reuse ;  /* 0x000000016d6db824 */ /* 0x100fe200078e0a00 */
[----:B------:R-:W-:Y:S01]  /*2c70*/  ISETP.GE.AND P3, PT, R29, RZ, PT ;  /* 0x000000ff1d00720c */ /* 0x000fe20003f66270 */
[----:B------:R-:W-:Y:S01]  /*2c80*/  IMAD R113, R0, R24, R113 ;  /* 0x0000001800717224 */ /* 0x000fe200078e0271 */
[----:B------:R-:W-:Y:S01]  /*2c90*/  IABS R29, R30 ;  /* 0x0000001e001d7213 */ /* 0x000fe20000000000 */
[----:B------:R-:W-:Y:S01]  /*2ca0*/  @!P6 IMAD.IADD R110, R110, 0x1, -R0 ;  /* 0x000000016e6ee824 */ /* 0x000fe200078e0a00 */
[----:B------:R-:W-:Y:S01]  /*2cb0*/  LOP3.LUT R24, R22, 0xd8, RZ, 0xfc, !PT ;  /* 0x000000d816187812 */ /* 0x000fe200078efcff */
[----:B------:R-:W-:Y:S01]  /*2cc0*/  @!P2 IMAD.MOV R109, RZ, RZ, -R109 ;  /* 0x000000ffff6da224 */ /* 0x000fe200078e0a6d */
[C---:B------:R-:W-:Y:S01]  /*2cd0*/  ISETP.GT.U32.AND P2, PT, R0.reuse, R113, PT ;  /* 0x000000710000720c */ /* 0x040fe20003f44070 */
[----:B------:R-:W-:Y:S01]  /*2ce0*/  @!P0 IMAD.MOV R108, RZ, RZ, -R108 ;  /* 0x000000ffff6c8224 */ /* 0x000fe200078e0a6c */
[----:B------:R-:W-:Y:S01]  /*2cf0*/  ISETP.GT.U32.AND P6, PT, R0, R110, PT ;  /* 0x0000006e0000720c */ /* 0x000fe20003fc4070 */
[----:B------:R-:W-:Y:S01]  /*2d00*/  IMAD.HI.U32 R23, R21, R112, RZ ;  /* 0x0000007015177227 */ /* 0x000fe200078e00ff */
[----:B------:R-:W-:-:S02]  /*2d10*/  ISETP.GE.AND P0, PT, R28, RZ, PT ;  /* 0x000000ff1c00720c */ /* 0x000fc40003f06270 */
[----:B------:R-:W-:Y:S01]  /*2d20*/  LOP3.LUT R28, R22, 0xd4, RZ, 0xfc, !PT ;  /* 0x000000d4161c7812 */ /* 0x000fe200078efcff */
[----:B------:R-:W-:Y:S02]  /*2d30*/  @!P1 IMAD.IADD R111, R111, 0x1, -R0 ;  /* 0x000000016f6f9824 */ /* 0x000fe400078e0a00 */
[----:B------:R-:W-:Y:S01]  /*2d40*/  IMAD.MOV R23, RZ, RZ, -R23 ;  /* 0x000000ffff177224 */ /* 0x000fe200078e0a17 */
[----:B------:R-:W-:Y:S01]  /*2d50*/  IABS R26, R28 ;  /* 0x0000001c001a7213 */ /* 0x000fe20000000000 */
[----:B------:R-:W-:Y:S01]  /*2d60*/  @!P4 IMAD.MOV R107, RZ, RZ, -R107 ;  /* 0x000000ffff6bc224 */ /* 0x000fe200078e0a6b */
[C---:B------:R-:W-:Y:S01]  /*2d70*/  ISETP.GT.U32.AND P1, PT, R0.reuse, R111, PT ;  /* 0x0000006f0000720c */ /* 0x040fe20003f24070 */
[----:B------:R-:W-:Y:S01]  /*2d80*/  IMAD R112, R0, R23, R112 ;  /* 0x0000001700707224 */ /* 0x000fe200078e0270 */
[----:B------:R-:W-:Y:S01]  /*2d90*/  ISETP.GE.AND P4, PT, R27, RZ, PT ;  /* 0x000000ff1b00720c */ /* 0x000fe20003f86270 */
[----:B------:R-:W-:Y:S01]  /*2da0*/  @!P2 IMAD.IADD R113, R113, 0x1, -R0 ;  /* 0x000000017171a824 */ /* 0x000fe200078e0a00 */
[----:B------:R-:W-:Y:S01]  /*2db0*/  IABS R27, R24 ;  /* 0x00000018001b7213 */ /* 0x000fe20000000000 */
[----:B------:R-:W-:-:S03]  /*2dc0*/  IMAD.HI.U32 R23, R21, R26, RZ ;  /* 0x0000001a15177227 */ /* 0x000fc600078e00ff */
[----:B------:R-:W-:Y:S01]  /*2dd0*/  ISETP.GT.U32.AND P2, PT, R0, R113, PT ;  /* 0x000000710000720c */ /* 0x000fe20003f44070 */
[--C-:B------:R-:W-:Y:S01]  /*2de0*/  @!P6 IMAD.IADD R110, R110, 0x1, -R0.reuse ;  /* 0x000000016e6ee824 */ /* 0x100fe200078e0a00 */
[----:B------:R-:W-:Y:S01]  /*2df0*/  ISETP.GT.U32.AND P6, PT, R0, R112, PT ;  /* 0x000000700000720c */ /* 0x000fe20003fc4070 */
[----:B------:R-:W-:Y:S02]  /*2e00*/  IMAD.MOV R23, RZ, RZ, -R23 ;  /* 0x000000ffff177224 */ /* 0x000fe400078e0a17 */
[----:B------:R-:W-:Y:S01]  /*2e10*/  @!P1 IMAD.IADD R111, R111, 0x1, -R0 ;  /* 0x000000016f6f9824 */ /* 0x000fe200078e0a00 */
[----:B------:R-:W-:Y:S01]  /*2e20*/  ISETP.GE.AND P1, PT, R24, RZ, PT ;  /* 0x000000ff1800720c */ /* 0x000fe20003f26270 */
[----:B------:R-:W-:Y:S02]  /*2e30*/  IMAD R23, R0, R23, R26 ;  /* 0x0000001700177224 */ /* 0x000fe400078e021a */
[----:B------:R-:W-:-:S04]  /*2e40*/  IMAD.HI.U32 R26, R21, R29, RZ ;  /* 0x0000001d151a7227 */ /* 0x000fc800078e00ff */
[----:B------:R-:W-:Y:S02]  /*2e50*/  IMAD.MOV R26, RZ, RZ, -R26 ;  /* 0x000000ffff1a7224 */ /* 0x000fe400078e0a1a */
[----:B------:R-:W-:Y:S01]  /*2e60*/  @!P4 IMAD.MOV R111, RZ, RZ, -R111 ;  /* 0x000000ffff6fc224 */ /* 0x000fe200078e0a6f */
[----:B------:R-:W-:Y:S01]  /*2e70*/  ISETP.GT.U32.AND P4, PT, R0, R23, PT ;  /* 0x000000170000720c */ /* 0x000fe20003f84070 */
[--C-:B------:R-:W-:Y:S02]  /*2e80*/  @!P6 IMAD.IADD R112, R112, 0x1, -R0.reuse ;  /* 0x000000017070e824 */ /* 0x100fe400078e0a00 */
[C---:B------:R-:W-:Y:S02]  /*2e90*/  IMAD R29, R0.reuse, R26, R29 ;  /* 0x0000001a001d7224 */ /* 0x040fe400078e021d */
[----:B------:R-:W-:Y:S01]  /*2ea0*/  @!P2 IMAD.IADD R113, R113, 0x1, -R0 ;  /* 0x000000017171a824 */ /* 0x000fe200078e0a00 */
[----:B------:R-:W-:Y:S01]  /*2eb0*/  ISETP.GT.U32.AND P6, PT, R0, R112, PT ;  /* 0x000000700000720c */ /* 0x000fe20003fc4070 */
[----:B------:R-:W-:-:S04]  /*2ec0*/  IMAD.HI.U32 R24, R21, R27, RZ ;  /* 0x0000001b15187227 */ /* 0x000fc800078e00ff */
[----:B------:R-:W-:Y:S01]  /*2ed0*/  @!P3 IMAD.MOV R113, RZ, RZ, -R113 ;  /* 0x000000ffff71b224 */ /* 0x000fe200078e0a71 */
[C---:B------:R-:W-:Y:S01]  /*2ee0*/  ISETP.GT.U32.AND P3, PT, R0.reuse, R29, PT ;  /* 0x0000001d0000720c */ /* 0x040fe20003f64070 */
[----:B------:R-:W-:Y:S02]  /*2ef0*/  IMAD.MOV R24, RZ, RZ, -R24 ;  /* 0x000000ffff187224 */ /* 0x000fe400078e0a18 */
[--C-:B------:R-:W-:Y:S02]  /*2f00*/  @!P4 IMAD.IADD R23, R23, 0x1, -R0.reuse ;  /* 0x000000011717c824 */ /* 0x100fe400078e0a00 */
[----:B------:R-:W-:Y:S01]  /*2f10*/  IMAD R27, R0, R24, R27 ;  /* 0x00000018001b7224 */ /* 0x000fe200078e021b */
[----:B------:R-:W-:Y:S01]  /*2f20*/  LOP3.LUT R24, R22, 0xe4, RZ, 0xfc, !PT ;  /* 0x000000e416187812 */ /* 0x000fe200078efcff */
[----:B------:R-:W-:Y:S01]  /*2f30*/  @!P6 IMAD.IADD R112, R112, 0x1, -R0 ;  /* 0x000000017070e824 */ /* 0x000fe200078e0a00 */
[C---:B------:R-:W-:Y:S01]  /*2f40*/  ISETP.GT.U32.AND P4, PT, R0.reuse, R23, PT ;  /* 0x000000170000720c */ /* 0x040fe20003f84070 */
[----:B------:R-:W-:Y:S01]  /*2f50*/  @!P5 IMAD.MOV R110, RZ, RZ, -R110 ;  /* 0x000000ffff6ed224 */ /* 0x000fe200078e0a6e */
[----:B------:R-:W-:Y:S01]  /*2f60*/  ISETP.GT.U32.AND P2, PT, R0, R27, PT ;  /* 0x0000001b0000720c */ /* 0x000fe20003f44070 */
[----:B------:R-:W-:Y:S01]  /*2f70*/  @!P0 IMAD.MOV R112, RZ, RZ, -R112 ;  /* 0x000000ffff708224 */ /* 0x000fe200078e0a70 */
[----:B------:R-:W-:Y:S01]  /*2f80*/  IABS R31, R24 ;  /* 0x00000018001f7213 */ /* 0x000fe20000000000 */
[----:B------:R-:W-:Y:S01]  /*2f90*/  @!P3 IMAD.IADD R29, R29, 0x1, -R0 ;  /* 0x000000011d1db824 */ /* 0x000fe200078e0a00 */
[----:B------:R-:W-:-:S02]  /*2fa0*/  ISETP.GE.AND P5, PT, R28, RZ, PT ;  /* 0x000000ff1c00720c */ /* 0x000fc40003fa6270 */
[----:B------:R-:W-:Y:S02]  /*2fb0*/  LOP3.LUT R28, R22, 0xe8, RZ, 0xfc, !PT ;  /* 0x000000e8161c7812 */ /* 0x000fe400078efcff */
[----:B------:R-:W-:Y:S02]  /*2fc0*/  ISETP.GE.AND P6, PT, R30, RZ, PT ;  /* 0x000000ff1e00720c */ /* 0x000fe40003fc6270 */
[----:B------:R-:W-:Y:S01]  /*2fd0*/  ISETP.GE.AND P0, PT, R24, RZ, PT ;  /* 0x000000ff1800720c */ /* 0x000fe20003f06270 */
[----:B------:R-:W-:Y:S01]  /*2fe0*/  IMAD.HI.U32 R24, R21, R31, RZ ;  /* 0x0000001f15187227 */ /* 0x000fe200078e00ff */
[----:B------:R-:W-:Y:S02]  /*2ff0*/  LOP3.LUT R30, R22, 0xec, RZ, 0xfc, !PT ;  /* 0x000000ec161e7812 */ /* 0x000fe400078efcff */
[C---:B------:R-:W-:Y:S01]  /*3000*/  ISETP.GT.U32.AND P3, PT, R0.reuse, R29, PT ;  /* 0x0000001d0000720c */ /* 0x040fe20003f64070 */
[----:B------:R-:W-:Y:S01]  /*3010*/  @!P2 IMAD.IADD R27, R27, 0x1, -R0 ;  /* 0x000000011b1ba824 */ /* 0x000fe200078e0a00 */
[----:B------:R-:W-:Y:S01]  /*3020*/  IABS R49, R28 ;  /* 0x0000001c00317213 */ /* 0x000fe20000000000 */
[----:B------:R-:W-:Y:S01]  /*3030*/  IMAD.MOV R24, RZ, RZ, -R24 ;  /* 0x000000ffff187224 */ /* 0x000fe200078e0a18 */
[----:B------:R-:W-:Y:S01]  /*3040*/  IABS R51, R30 ;  /* 0x0000001e00337213 */ /* 0x000fe20000000000 */
[----:B------:R-:W-:Y:S01]  /*3050*/  @!P4 IMAD.IADD R23, R23, 0x1, -R0 ;  /* 0x000000011717c824 */ /* 0x000fe200078e0a00 */
[----:B------:R-:W-:Y:S01]  /*3060*/  ISETP.GT.U32.AND P2, PT, R0, R27, PT ;  /* 0x0000001b0000720c */ /* 0x000fe20003f44070 */
[----:B------:R-:W-:Y:S01]  /*3070*/  IMAD.HI.U32 R26, R21, R49, RZ ;  /* 0x00000031151a7227 */ /* 0x000fe200078e00ff */
[----:B------:R-:W-:-:S03]  /*3080*/  ISETP.GE.AND P4, PT, R28, RZ, PT ;  /* 0x000000ff1c00720c */ /* 0x000fc60003f86270 */
[----:B------:R-:W-:Y:S02]  /*3090*/  IMAD R31, R0, R24, R31 ;  /* 0x00000018001f7224 */ /* 0x000fe400078e021f */
[----:B------:R-:W-:-:S04]  /*30a0*/  IMAD.HI.U32 R24, R21, R51, RZ ;  /* 0x0000003315187227 */ /* 0x000fc800078e00ff */
[----:B------:R-:W-:Y:S02]  /*30b0*/  IMAD.MOV R26, RZ, RZ, -R26 ;  /* 0x000000ffff1a7224 */ /* 0x000fe400078e0a1a */
[----:B------:R-:W-:Y:S02]  /*30c0*/  IMAD.MOV.U32 R41, RZ, RZ, R23 ;  /* 0x000000ffff297224 */ /* 0x000fe400078e0017 */
[----:B------:R-:W-:Y:S02]  /*30d0*/  IMAD.MOV R24, RZ, RZ, -R24 ;  /* 0x000000ffff187224 */ /* 0x000fe400078e0a18 */
[----:B------:R-:W-:Y:S01]  /*30e0*/  @!P3 IMAD.IADD R29, R29, 0x1, -R0 ;  /* 0x000000011d1db824 */ /* 0x000fe200078e0a00 */
[----:B------:R-:W-:Y:S01]  /*30f0*/  ISETP.GE.AND P3, PT, R22, RZ, PT ;  /* 0x000000ff1600720c */ /* 0x000fe20003f66270 */
[----:B------:R-:W-:Y:S02]  /*3100*/  IMAD R49, R0, R26, R49 ;  /* 0x0000001a00317224 */ /* 0x000fe400078e0231 */
[----:B------:R-:W-:Y:S01]  /*3110*/  @!P5 IMAD.MOV R41, RZ, RZ, -R41 ;  /* 0x000000ffff29d224 */ /* 0x000fe200078e0a29 */
[----:B------:R-:W-:Y:S01]  /*3120*/  ISETP.GE.AND P5, PT, R30, RZ, PT ;  /* 0x000000ff1e00720c */ /* 0x000fe20003fa6270 */
[----:B------:R-:W-:Y:S01]  /*3130*/  IMAD.HI.U32 R26, R21, R53, RZ ;  /* 0x00000035151a7227 */ /* 0x000fe200078e00ff */
[----:B------:R-:W-:-:S03]  /*3140*/  LOP3.LUT R30, R22, 0xf8, RZ, 0xfc, !PT ;  /* 0x000000f8161e7812 */ /* 0x000fc600078efcff */
[----:B------:R-:W-:Y:S01]  /*3150*/  IMAD R51, R0, R24, R51 ;  /* 0x0000001800337224 */ /* 0x000fe200078e0233 */
[----:B------:R-:W-:Y:S01]  /*3160*/  IABS R24, R22 ;  /* 0x0000001600187213 */ /* 0x000fe20000000000 */
[----:B------:R-:W-:Y:S01]  /*3170*/  IMAD.MOV.U32 R45, RZ, RZ, R29 ;  /* 0x000000ffff2d7224 */ /* 0x000fe200078e001d */
[----:B------:R-:W-:Y:S01]  /*3180*/  IABS R59, R30 ;  /* 0x0000001e003b7213 */ /* 0x000fe20000000000 */
[----:B------:R-:W-:Y:S02]  /*3190*/  IMAD.MOV R26, RZ, RZ, -R26 ;  /* 0x000000ffff1a7224 */ /* 0x000fe400078e0a1a */
[----:B------:R-:W-:-:S04]  /*31a0*/  IMAD.HI.U32 R23, R21, R55, RZ ;  /* 0x0000003715177227 */ /* 0x000fc800078e00ff */
[----:B------:R-:W-:Y:S01]  /*31b0*/  @!P6 IMAD.MOV R45, RZ, RZ, -R45 ;  /* 0x000000ffff2de224 */ /* 0x000fe200078e0a2d */
[C---:B------:R-:W-:Y:S01]  /*31c0*/  ISETP.GT.U32.AND P6, PT, R0.reuse, R51, PT ;  /* 0x000000330000720c */ /* 0x040fe20003fc4070 */
[----:B------:R-:W-:Y:S01]  /*31d0*/  @!P2 IMAD.IADD R27, R27, 0x1, -R0 ;  /* 0x000000011b1ba824 */ /* 0x000fe200078e0a00 */
[----:B------:R-:W-:Y:S01]  /*31e0*/  ISETP.GT.U32.AND P2, PT, R0, R31, PT ;  /* 0x0000001f0000720c */ /* 0x000fe20003f44070 */
[----:B------:R-:W-:-:S04]  /*31f0*/  IMAD.HI.U32 R22, R21, R24, RZ ;  /* 0x0000001815167227 */ /* 0x000fc800078e00ff */
[----:B------:R-:W-:Y:S02]  /*3200*/  IMAD R53, R0, R26, R53 ;  /* 0x0000001a00357224 */ /* 0x000fe400078e0235 */
[----:B------:R-:W-:Y:S02]  /*3210*/  IMAD.MOV R26, RZ, RZ, -R23 ;  /* 0x000000ffff1a7224 */ /* 0x000fe400078e0a17 */
[----:B------:R-:W-:Y:S02]  /*3220*/  IMAD.MOV.U32 R115, RZ, RZ, R27 ;  /* 0x000000ffff737224 */ /* 0x000fe400078e001b */
[----:B------:R-:W-:-:S04]  /*3230*/  IMAD.HI.U32 R23, R21, R59, RZ ;  /* 0x0000003b15177227 */ /* 0x000fc800078e00ff */
[----:B------:R-:W-:Y:S02]  /*3240*/  IMAD.MOV R27, RZ, RZ, -R22 ;  /* 0x000000ffff1b7224 */ /* 0x000fe400078e0a16 */
[C---:B------:R-:W-:Y:S02]  /*3250*/  IMAD R55, R0.reuse, R26, R55 ;  /* 0x0000001a00377224 */ /* 0x040fe400078e0237 */
[----:B------:R-:W-:Y:S02]  /*3260*/  IMAD.MOV R26, RZ, RZ, -R23 ;  /* 0x000000ffff1a7224 */ /* 0x000fe400078e0a17 */
[----:B------:R-:W-:Y:S01]  /*3270*/  @!P1 IMAD.MOV R115, RZ, RZ, -R115 ;  /* 0x000000ffff739224 */ /* 0x000fe200078e0a73 */
[C---:B------:R-:W-:Y:S01]  /*3280*/  ISETP.GT.U32.AND P1, PT, R0.reuse, R49, PT ;  /* 0x000000310000720c */ /* 0x040fe20003f24070 */
[----:B------:R-:W-:Y:S02]  /*3290*/  IMAD R23, R0, R27, R24 ;  /* 0x0000001b00177224 */ /* 0x000fe400078e0218 */
[----:B------:R-:W-:-:S02]  /*32a0*/  @!P6 IMAD.IADD R51, R51, 0x1, -R0 ;  /* 0x000000013333e824 */ /* 0x000fc400078e0a00 */
[----:B------:R-:W-:Y:S01]  /*32b0*/  VIADD R22, R2, UR7 ;  /* 0x0000000702167c36 */ /* 0x000fe20008000000 */
[----:B------:R-:W-:Y:S01]  /*32c0*/  ISETP.GT.U32.AND P6, PT, R0, R23, PT ;  /* 0x000000170000720c */ /* 0x000fe20003fc4070 */
[--C-:B------:R-:W-:Y:S02]  /*32d0*/  @!P2 IMAD.IADD R31, R31, 0x1, -R0.reuse ;  /* 0x000000011f1fa824 */ /* 0x100fe400078e0a00 */
[C---:B------:R-:W-:Y:S02]  /*32e0*/  VIADD R36, R22.reuse, 0x1c ;  /* 0x0000001c16247836 */ /* 0x040fe40000000000 */
[----:B------:R-:W-:Y:S01]  /*32f0*/  VIADD R38, R22, 0x3c ;  /* 0x0000003c16267836 */ /* 0x000fe20000000000 */
[----:B------:R-:W-:Y:S01]  /*3300*/  ISETP.GT.U32.AND P2, PT, R0, R31, PT ;  /* 0x0000001f0000720c */ /* 0x000fe20003f44070 */
[--C-:B------:R-:W-:Y:S01]  /*3310*/  @!P1 IMAD.IADD R49, R49, 0x1, -R0.reuse ;  /* 0x0000000131319824 */ /* 0x100fe200078e0a00 */
[----:B------:R-:W-:Y:S01]  /*3320*/  IABS R27, R36 ;  /* 0x00000024001b7213 */ /* 0x000fe20000000000 */
[----:B------:R-:W-:Y:S01]  /*3330*/  VIADD R40, R22, 0x5c ;  /* 0x0000005c16287836 */ /* 0x000fe20000000000 */
[----:B------:R-:W-:Y:S01]  /*3340*/  IABS R29, R38 ;  /* 0x00000026001d7213 */ /* 0x000fe20000000000 */
[C---:B------:R-:W-:Y:S01]  /*3350*/  IMAD R59, R0.reuse, R26, R59 ;  /* 0x0000001a003b7224 */ /* 0x040fe200078e023b */
[----:B------:R-:W-:Y:S01]  /*3360*/  ISETP.GT.U32.AND P1, PT, R0, R49, PT ;  /* 0x000000310000720c */ /* 0x000fe20003f24070 */
[----:B------:R-:W-:-:S02]  /*3370*/  @!P6 IMAD.IADD R23, R23, 0x1, -R0 ;  /* 0x000000011717e824 */ /* 0x000fc400078e0a00 */
[----:B------:R-:W-:-:S03]  /*3380*/  IMAD.HI.U32 R24, R21, R27, RZ ;  /* 0x0000001b15187227 */ /* 0x000fc600078e00ff */
[C---:B------:R-:W-:Y:S01]  /*3390*/  ISETP.GT.U32.AND P6, PT, R0.reuse, R23, PT ;  /* 0x000000170000720c */ /* 0x040fe20003fc4070 */
[----:B------:R-:W-:Y:S02]  /*33a0*/  IMAD.MOV R28, RZ, RZ, -R24 ;  /* 0x000000ffff1c7224 */ /* 0x000fe400078e0a18 */
[--C-:B------:R-:W-:Y:S01]  /*33b0*/  @!P2 IMAD.IADD R31, R31, 0x1, -R0.reuse ;  /* 0x000000011f1fa824 */ /* 0x100fe200078e0a00 */
[C---:B------:R-:W-:Y:S01]  /*33c0*/  ISETP.GT.U32.AND P2, PT, R0.reuse, R53, PT ;  /* 0x000000350000720c */ /* 0x040fe20003f44070 */
[C---:B------:R-:W-:Y:S02]  /*33d0*/  IMAD R27, R0.reuse, R28, R27 ;  /* 0x0000001c001b7224 */ /* 0x040fe400078e021b */
[----:B------:R-:W-:Y:S01]  /*33e0*/  @!P1 IMAD.IADD R49, R49, 0x1, -R0 ;  /* 0x0000000131319824 */ /* 0x000fe200078e0a00 */
[----:B------:R-:W-:Y:S01]  /*33f0*/  ISETP.GT.U32.AND P1, PT, R0, R55, PT ;  /* 0x000000370000720c */ /* 0x000fe20003f24070 */
[----:B------:R-:W-:-:S04]  /*3400*/  IMAD.HI.U32 R24, R21, R29, RZ ;  /* 0x0000001d15187227 */ /* 0x000fc800078e00ff */
[----:B------:R-:W-:Y:S01]  /*3410*/  @!P6 IMAD.IADD R23, R23, 0x1, -R0 ;  /* 0x000000011717e824 */ /* 0x000fe200078e0a00 */
[C---:B------:R-:W-:Y:S01]  /*3420*/  ISETP.GT.U32.AND P6, PT, R0.reuse, R27, PT ;  /* 0x0000001b0000720c */ /* 0x040fe20003fc4070 */
[----:B------:R-:W-:Y:S01]  /*3430*/  IMAD.MOV.U32 R47, RZ, RZ, R31 ;  /* 0x000000ffff2f7224 */ /* 0x000fe200078e001f */
[----:B------:R-:W-:Y:S01]  /*3440*/  IABS R31, R40 ;  /* 0x00000028001f7213 */ /* 0x000fe20000000000 */
[----:B------:R-:W-:Y:S02]  /*3450*/  IMAD.MOV R24, RZ, RZ, -R24 ;  /* 0x000000ffff187224 */ /* 0x000fe400078e0a18 */
[----:B------:R-:W-:Y:S01]  /*3460*/  @!P0 IMAD.MOV R47, RZ, RZ, -R47 ;  /* 0x000000ffff2f8224 */ /* 0x000fe200078e0a2f */
[C---:B------:R-:W-:Y:S01]  /*3470*/  ISETP.GT.U32.AND P0, PT, R0.reuse, R51, PT ;  /* 0x000000330000720c */ /* 0x040fe20003f04070 */
[----:B------:R-:W-:Y:S02]  /*3480*/  @!P1 IMAD.IADD R55, R55, 0x1, -R0 ;  /* 0x0000000137379824 */ /* 0x000fe400078e0a00 */
[----:B------:R-:W-:-:S02]  /*3490*/  IMAD R29, R0, R24, R29 ;  /* 0x00000018001d7224 */ /* 0x000fc400078e021d */
[--C-:B------:R-:W-:Y:S01]  /*34a0*/  @!P2 IMAD.IADD R53, R53, 0x1, -R0.reuse ;  /* 0x000000013535a824 */ /* 0x100fe200078e0a00 */
[C---:B------:R-:W-:Y:S01]  /*34b0*/  ISETP.GT.U32.AND P1, PT, R0.reuse, R55, PT ;  /* 0x000000370000720c */ /* 0x040fe20003f24070 */
[----:B------:R-:W-:Y:S01]  /*34c0*/  @!P6 IMAD.IADD R27, R27, 0x1, -R0 ;  /* 0x000000011b1be824 */ /* 0x000fe200078e0a00 */
[C---:B------:R-:W-:Y:S01]  /*34d0*/  ISETP.GT.U32.AND P6, PT, R0.reuse, R29, PT ;  /* 0x0000001d0000720c */ /* 0x040fe20003fc4070 */
[----:B------:R-:W-:Y:S01]  /*34e0*/  IMAD.HI.U32 R26, R21, R31, RZ ;  /* 0x0000001f151a7227 */ /* 0x000fe200078e00ff */
[----:B------:R-:W-:-:S03]  /*34f0*/  ISETP.GT.U32.AND P2, PT, R0, R53, PT ;  /* 0x000000350000720c */ /* 0x000fc60003f44070 */
[----:B------:R-:W-:Y:S02]  /*3500*/  IMAD.MOV R26, RZ, RZ, -R26 ;  /* 0x000000ffff1a7224 */ /* 0x000fe400078e0a1a */
[----:B------:R-:W-:Y:S02]  /*3510*/  VIADD R44, R22, 0x9c ;  /* 0x0000009c162c7836 */ /* 0x000fe40000000000 */
[--C-:B------:R-:W-:Y:S01]  /*3520*/  @!P0 IMAD.IADD R51, R51, 0x1, -R0.reuse ;  /* 0x0000000133338824 */ /* 0x100fe200078e0a00 */
[C---:B------:R-:W-:Y:S01]  /*3530*/  ISETP.GT.U32.AND P0, PT, R0.reuse, R59, PT ;  /* 0x0000003b0000720c */ /* 0x040fe20003f04070 */
[----:B------:R-:W-:Y:S01]  /*3540*/  IMAD R31, R0, R26, R31 ;  /* 0x0000001a001f7224 */ /* 0x000fe200078e021f */
[----:B------:R-:W-:Y:S01]  /*3550*/  IABS R37, R44 ;  /* 0x0000002c00257213 */ /* 0x000fe20000000000 */
[----:B------:R-:W-:Y:S02]  /*3560*/  VIADD R42, R22, 0x7c ;  /* 0x0000007c162a7836 */ /* 0x000fe40000000000 */
[--C-:B------:R-:W-:Y:S01]  /*3570*/  @!P1 IMAD.IADD R55, R55, 0x1, -R0.reuse ;  /* 0x0000000137379824 */ /* 0x100fe200078e0a00 */
[----:B------:R-:W-:Y:S01]  /*3580*/  ISETP.GE.AND P1, PT, R35, RZ, PT ;  /* 0x000000ff2300720c */ /* 0x000fe20003f26270 */
[----:B------:R-:W-:Y:S01]  /*3590*/  @!P6 IMAD.IADD R29, R29, 0x1, -R0 ;  /* 0x000000011d1de824 */ /* 0x000fe200078e0a00 */
[----:B------:R-:W-:Y:S01]  /*35a0*/  ISETP.GT.U32.AND P6, PT, R0, R31, PT ;  /* 0x0000001f0000720c */ /* 0x000fe20003fc4070 */
[----:B------:R-:W-:Y:S01]  /*35b0*/  IMAD.HI.U32 R26, R21, R37, RZ ;  /* 0x00000025151a7227 */ /* 0x000fe200078e00ff */
[----:B------:R-:W-:-:S03]  /*35c0*/  IABS R35, R42 ;  /* 0x0000002a00237213 */ /* 0x000fc60000000000 */
[----:B------:R-:W-:Y:S01]  /*35d0*/  @!P2 IMAD.IADD R53, R53, 0x1, -R0 ;  /* 0x000000013535a824 */ /* 0x000fe200078e0a00 */
[----:B------:R-:W-:Y:S01]  /*35e0*/  ISETP.GE.AND P2, PT, R34, RZ, PT ;  /* 0x000000ff2200720c */ /* 0x000fe20003f46270 */
[C---:B------:R-:W-:Y:S02]  /*35f0*/  VIADD R46, R22.reuse, 0xbc ;  /* 0x000000bc162e7836 */ /* 0x040fe40000000000 */
[----:B------:R-:W-:Y:S02]  /*3600*/  VIADD R48, R22, 0xdc ;  /* 0x000000dc16307836 */ /* 0x000fe40000000000 */
[----:B------:R-:W-:Y:S01]  /*3610*/  IMAD.HI.U32 R24, R21, R35, RZ ;  /* 0x0000002315187227 */ /* 0x000fe200078e00ff */
[----:B------:R-:W-:Y:S02]  /*3620*/  IABS R39, R46 ;  /* 0x0000002e00277213 */ /* 0x000fe40000000000 */
[----:B------:R-:W-:Y:S01]  /*3630*/  IABS R43, R48 ;  /* 0x00000030002b7213 */ /* 0x000fe20000000000 */
[----:B------:R-:W-:-:S02]  /*3640*/  IMAD.MOV R26, RZ, RZ, -R26 ;  /* 0x000000ffff1a7224 */ /* 0x000fc400078e0a1a */
[----:B------:R-:W-:Y:S02]  /*3650*/  VIADD R34, R22, 0xfc ;  /* 0x000000fc16227836 */ /* 0x000fe40000000000 */
[----:B------:R-:W-:Y:S01]  /*3660*/  @!P0 IMAD.IADD R59, R59, 0x1, -R0 ;  /* 0x000000013b3b8824 */ /* 0x000fe200078e0a00 */
[----:B------:R-:W-:Y:S01]  /*3670*/  ISETP.GE.AND P0, PT, R30, RZ, PT ;  /* 0x000000ff1e00720c */ /* 0x000fe20003f06270 */
[----:B------:R-:W-:Y:S01]  /*3680*/  IMAD.MOV R24, RZ, RZ, -R24 ;  /* 0x000000ffff187224 */ /* 0x000fe200078e0a18 */
[----:B------:R-:W-:Y:S01]  /*3690*/  IABS R22, R34 ;  /* 0x0000002200167213 */ /* 0x000fe20000000000 */
[C---:B------:R-:W-:Y:S02]  /*36a0*/  IMAD R37, R0.reuse, R26, R37 ;  /* 0x0000001a00257224 */ /* 0x040fe400078e0225 */
[----:B------:R-:W-:Y:S01]  /*36b0*/  @!P4 IMAD.MOV R49, RZ, RZ, -R49 ;  /* 0x000000ffff31c224 */ /* 0x000fe200078e0a31 */
[C---:B------:R-:W-:Y:S01]  /*36c0*/  ISETP.GT.U32.AND P4, PT, R0.reuse, R59, PT ;  /* 0x0000003b0000720c */ /* 0x040fe20003f84070 */
[----:B------:R-:W-:Y:S01]  /*36d0*/  @!P6 IMAD.IADD R31, R31, 0x1, -R0 ;  /* 0x000000011f1fe824 */ /* 0x000fe200078e0a00 */
[----:B------:R-:W-:Y:S01]  /*36e0*/  ISETP.GT.U32.AND P6, PT, R0, R29, PT ;  /* 0x0000001d0000720c */ /* 0x000fe20003fc4070 */
[----:B------:R-:W-:-:S04]  /*36f0*/  IMAD.HI.U32 R28, R21, R39, RZ ;  /* 0x00000027151c7227 */ /* 0x000fc800078e00ff */
[C---:B------:R-:W-:Y:S02]  /*3700*/  IMAD R35, R0.reuse, R24, R35 ;  /* 0x0000001800237224 */ /* 0x040fe400078e0223 */
[----:B------:R-:W-:Y:S01]  /*3710*/  @!P5 IMAD.MOV R51, RZ, RZ, -R51 ;  /* 0x000000ffff33d224 */ /* 0x000fe200078e0a33 */
[C---:B------:R-:W-:Y:S01]  /*3720*/  ISETP.GT.U32.AND P5, PT, R0.reuse, R27, PT ;  /* 0x0000001b0000720c */ /* 0x040fe20003fa4070 */
[----:B------:R-:W-:Y:S01]  /*3730*/  IMAD.MOV.U32 R57, RZ, RZ, R55 ;  /* 0x000000ffff397224 */ /* 0x000fe200078e0037 */
[----:B------:R-:W1:Y:S01]  /*3740*/  LDS R24, [UR11] ;  /* 0x0000000bff187984 */ /* 0x000e620008000800 */
[----:B------:R-:W-:Y:S01]  /*3750*/  @!P3 IMAD.MOV R23, RZ, RZ, -R23 ;  /* 0x000000ffff17b224 */ /* 0x000fe200078e0a17 */
[----:B------:R-:W-:Y:S01]  /*3760*/  ISETP.GT.U32.AND P3, PT, R0, R37, PT ;  /* 0x000000250000720c */ /* 0x000fe20003f64070 */
[C---:B------:R-:W-:Y:S01]  /*3770*/  IMAD.HI.U32 R30, R21.reuse, R43, RZ ;  /* 0x0000002b151e7227 */ /* 0x040fe200078e00ff */
[----:B------:R-:W2:Y:S03]  /*3780*/  LDC.64 R54, c[0x0][0x3a8] ;  /* 0x0000ea00ff367b82 */ /* 0x000ea60000000a00 */
[----:B------:R-:W-:-:S04]  /*3790*/  IMAD.HI.U32 R21, R21, R22, RZ ;  /* 0x0000001615157227 */ /* 0x000fc800078e00ff */
[----:B------:R-:W-:Y:S01]  /*37a0*/  @!P2 IMAD.MOV R53, RZ, RZ, -R53 ;  /* 0x000000ffff35a224 */ /* 0x000fe200078e0a35 */
[C---:B------:R-:W-:Y:S01]  /*37b0*/  ISETP.GT.U32.AND P2, PT, R0.reuse, R31, PT ;  /* 0x0000001f0000720c */ /* 0x040fe20003f44070 */
[----:B------:R-:W-:Y:S02]  /*37c0*/  IMAD.MOV R28, RZ, RZ, -R28 ;  /* 0x000000ffff1c7224 */ /* 0x000fe400078e0a1c */
[----:B------:R-:W-:Y:S01]  /*37d0*/  @!P1 IMAD.MOV R57, RZ, RZ, -R57 ;  /* 0x000000ffff399224 */ /* 0x000fe200078e0a39 */
[C---:B------:R-:W-:Y:S01]  /*37e0*/  ISETP.GT.U32.AND P1, PT, R0.reuse, R35, PT ;  /* 0x000000230000720c */ /* 0x040fe20003f24070 */
[----:B------:R-:W-:Y:S02]  /*37f0*/  IMAD.MOV R30, RZ, RZ, -R30 ;  /* 0x000000ffff1e7224 */ /* 0x000fe400078e0a1e */
[----:B------:R-:W-:Y:S02]  /*3800*/  IMAD.MOV R21, RZ, RZ, -R21 ;  /* 0x000000ffff157224 */ /* 0x000fe400078e0a15 */
[----:B------:R-:W-:-:S02]  /*3810*/  IMAD R39, R0, R28, R39 ;  /* 0x0000001c00277224 */ /* 0x000fc400078e0227 */
[C---:B------:R-:W-:Y:S02]  /*3820*/  IMAD R43, R0.reuse, R30, R43 ;  /* 0x0000001e002b7224 */ /* 0x040fe400078e022b */
[C---:B------:R-:W-:Y:S02]  /*3830*/  IMAD R21, R0.reuse, R21, R22 ;  /* 0x0000001500157224 */ /* 0x040fe400078e0216 */
[--C-:B------:R-:W-:Y:S01]  /*3840*/  @!P4 IMAD.IADD R59, R59, 0x1, -R0.reuse ;  /* 0x000000013b3bc824 */ /* 0x100fe200078e0a00 */
[C---:B------:R-:W-:Y:S01]  /*3850*/  ISETP.GT.U32.AND P4, PT, R0.reuse, R39, PT ;  /* 0x000000270000720c */ /* 0x040fe20003f84070 */
[--C-:B------:R-:W-:Y:S01]  /*3860*/  @!P5 IMAD.IADD R27, R27, 0x1, -R0.reuse ;  /* 0x000000011b1bd824 */ /* 0x100fe200078e0a00 */
[C---:B------:R-:W-:Y:S01]  /*3870*/  ISETP.GT.U32.AND P5, PT, R0.reuse, R43, PT ;  /* 0x0000002b0000720c */ /* 0x040fe20003fa4070 */
[--C-:B------:R-:W-:Y:S01]  /*3880*/  @!P3 IMAD.IADD R37, R37, 0x1, -R0.reuse ;  /* 0x000000012525b824 */ /* 0x100fe200078e0a00 */
[----:B------:R-:W-:Y:S01]  /*3890*/  ISETP.GT.U32.AND P3, PT, R0, R21, PT ;  /* 0x000000150000720c */ /* 0x000fe20003f64070 */
[--C-:B------:R-:W-:Y:S01]  /*38a0*/  @!P2 IMAD.IADD R31, R31, 0x1, -R0.reuse ;  /* 0x000000011f1fa824 */ /* 0x100fe200078e0a00 */
[----:B------:R-:W-:Y:S01]  /*38b0*/  ISETP.NE.U32.AND P2, PT, R9, RZ, PT ;  /* 0x000000ff0900720c */ /* 0x000fe20003f45070 */
[--C-:B------:R-:W-:Y:S01]  /*38c0*/  @!P6 IMAD.IADD R29, R29, 0x1, -R0.reuse ;  /* 0x000000011d1de824 */ /* 0x100fe200078e0a00 */
[----:B------:R-:W-:Y:S01]  /*38d0*/  ISETP.GE.AND P6, PT, R36, RZ, PT ;  /* 0x000000ff2400720c */ /* 0x000fe20003fc6270 */
[--C-:B------:R-:W-:Y:S01]  /*38e0*/  @!P1 IMAD.IADD R35, R35, 0x1, -R0.reuse ;  /* 0x0000000123239824 */ /* 0x100fe200078e0a00 */
[----:B------:R-:W-:Y:S01]  /*38f0*/  ISETP.GE.AND P1, PT, R38, RZ, PT ;  /* 0x000000ff2600720c */ /* 0x000fe20003f26270 */
[----:B------:R-:W-:Y:S01]  /*3900*/  IMAD.MOV.U32 R9, RZ, RZ, R59 ;  /* 0x000000ffff097224 */ /* 0x000fe200078e003b */
[----:B-1----:R-:W-:Y:S01]  /*3910*/  R2UR UR10, R24 ;  /* 0x00000000180a72ca */ /* 0x002fe200000e0000 */
[--C-:B------:R-:W-:Y:S01]  /*3920*/  @!P4 IMAD.IADD R39, R39, 0x1, -R0.reuse ;  /* 0x000000012727c824 */ /* 0x100fe200078e0a00 */
[----:B------:R-:W-:Y:S01]  /*3930*/  ISETP.GE.AND P4, PT, R40, RZ, PT ;  /* 0x000000ff2800720c */ /* 0x000fe20003f86270 */
[----:B------:R-:W-:Y:S01]  /*3940*/  @!P0 IMAD.MOV R9, RZ, RZ, -R9 ;  /* 0x000000ffff098224 */ /* 0x000fe200078e0a09 */
[C---:B------:R-:W-:Y:S01]  /*3950*/  ISETP.GT.U32.AND P0, PT, R0.reuse, R35, PT ;  /* 0x000000230000720c */ /* 0x040fe20003f04070 */
[--C-:B------:R-:W-:Y:S01]  /*3960*/  @!P5 IMAD.IADD R43, R43, 0x1, -R0.reuse ;  /* 0x000000012b2bd824 */ /* 0x100fe200078e0a00 */
[----:B------:R-:W-:Y:S01]  /*3970*/  ISETP.GT.U32.AND P5, PT, R0, R37, PT ;  /* 0x000000250000720c */ /* 0x000fe20003fa4070 */
[----:B------:R-:W-:-:S02]  /*3980*/  @!P3 IMAD.IADD R21, R21, 0x1, -R0 ;  /* 0x000000011515b824 */ /* 0x000fc400078e0a00 */
[----:B------:R-:W-:Y:S01]  /*3990*/  @!P6 IMAD.MOV R27, RZ, RZ, -R27 ;  /* 0x000000ffff1be224 */ /* 0x000fe200078e0a1b */
[C---:B------:R-:W-:Y:S01]  /*39a0*/  ISETP.GT.U32.AND P6, PT, R0.reuse, R39, PT ;  /* 0x000000270000720c */ /* 0x040fe20003fc4070 */
[----:B------:R-:W-:Y:S01]  /*39b0*/  @!P1 IMAD.MOV R29, RZ, RZ, -R29 ;  /* 0x000000ffff1d9224 */ /* 0x000fe200078e0a1d */
[----:B------:R-:W-:Y:S01]  /*39c0*/  ISETP.GT.U32.AND P1, PT, R0, R43, PT ;  /* 0x0000002b0000720c */ /* 0x000fe20003f24070 */
[----:B------:R-:W-:Y:S01]  /*39d0*/  VIADD R22, R10, 0xfffffff0 ;  /* 0xfffffff00a167836 */ /* 0x000fe20000000000 */
[----:B------:R-:W-:Y:S01]  /*39e0*/  BAR.SYNC.DEFER_BLOCKING 0x0 ;  /* 0x0000000000007b1d */ /* 0x000fe20000010000 */
[----:B------:R-:W-:Y:S01]  /*39f0*/  ISETP.GT.U32.AND P3, PT, R0, R21, PT ;  /* 0x000000150000720c */ /* 0x000fe20003f64070 */
[----:B------:R-:W-:Y:S01]  /*3a00*/  @!P4 IMAD.MOV R31, RZ, RZ, -R31 ;  /* 0x000000ffff1fc224 */ /* 0x000fe200078e0a1f */
[----:B------:R-:W-:Y:S01]  /*3a10*/  ISETP.GE.AND P4, PT, R42, RZ, PT ;  /* 0x000000ff2a00720c */ /* 0x000fe20003f86270 */
[--C-:B------:R-:W-:Y:S01]  /*3a20*/  @!P0 IMAD.IADD R35, R35, 0x1, -R0.reuse ;  /* 0x0000000123238824 */ /* 0x100fe200078e0a00 */
[----:B------:R-:W-:Y:S01]  /*3a30*/  ISETP.GE.AND P0, PT, R44, RZ, PT ;  /* 0x000000ff2c00720c */ /* 0x000fe20003f06270 */
[----:B------:R-:W-:Y:S01]  /*3a40*/  @!P5 IMAD.IADD R37, R37, 0x1, -R0 ;  /* 0x000000012525d824 */ /* 0x000fe200078e0a00 */
[----:B------:R-:W-:Y:S01]  /*3a50*/  ISETP.GE.AND P5, PT, R46, RZ, PT ;  /* 0x000000ff2e00720c */ /* 0x000fe20003fa6270 */
[----:B--2---:R-:W-:-:S02]  /*3a60*/  IMAD R7, R54, 0x1e, RZ ;  /* 0x0000001e36077824 */ /* 0x004fc400078e02ff */
[--C-:B------:R-:W-:Y:S01]  /*3a70*/  @!P6 IMAD.IADD R39, R39, 0x1, -R0.reuse ;  /* 0x000000012727e824 */ /* 0x100fe200078e0a00 */
[----:B------:R-:W-:Y:S01]  /*3a80*/  ISETP.GE.AND P6, PT, R48, RZ, PT ;  /* 0x000000ff3000720c */ /* 0x000fe20003fc6270 */
[--C-:B------:R-:W-:Y:S01]  /*3a90*/  @!P1 IMAD.IADD R43, R43, 0x1, -R0.reuse ;  /* 0x000000012b2b9824 */ /* 0x100fe200078e0a00 */
[----:B------:R-:W-:Y:S01]  /*3aa0*/  ISETP.GE.AND P1, PT, R34, RZ, PT ;  /* 0x000000ff2200720c */ /* 0x000fe20003f26270 */
[----:B------:R-:W-:Y:S01]  /*3ab0*/  @!P3 IMAD.IADD R21, R21, 0x1, -R0 ;  /* 0x000000011515b824 */ /* 0x000fe200078e0a00 */
[----:B------:R-:W-:Y:S01]  /*3ac0*/  ISETP.GE.U32.AND P3, PT, R22, 0x7fffffd1, PT ;  /* 0x7fffffd11600780c */ /* 0x000fe20003f66070 */
[----:B------:R-:W-:Y:S02]  /*3ad0*/  VIADD R0, R10, 0xffffffe0 ;  /* 0xffffffe00a007836 */ /* 0x000fe40000000000 */
[----:B------:R-:W-:Y:S02]  /*3ae0*/  @!P0 IMAD.MOV R37, RZ, RZ, -R37 ;  /* 0x000000ffff258224 */ /* 0x000fe400078e0a25 */
[----:B------:R-:W-:Y:S01]  /*3af0*/  @!P4 IMAD.MOV R35, RZ, RZ, -R35 ;  /* 0x000000ffff23c224 */ /* 0x000fe200078e0a23 */
[----:B------:R-:W-:Y:S01]  /*3b00*/  ISETP.GE.U32.AND P0, PT, R0, 0x7fffffc1, PT ;  /* 0x7fffffc10000780c */ /* 0x000fe20003f06070 */
[----:B------:R-:W-:Y:S01]  /*3b10*/  IMAD.MOV.U32 R129, RZ, RZ, R39 ;  /* 0x000000ffff817224 */ /* 0x000fe200078e0027 */
[----:B------:R-:W-:Y:S01]  /*3b20*/  ISETP.GE.U32.AND P4, PT, R11, 0x7fffffdf, PT ;  /* 0x7fffffdf0b00780c */ /* 0x000fe20003f86070 */
[----:B------:R-:W-:Y:S01]  /*3b30*/  IMAD.SHL.U32 R34, R32, 0x2, RZ ;  /* 0x0000000220227824 */ /* 0x000fe200078e00ff */
[----:B------:R-:W-:Y:S01]  /*3b40*/  SEL R11, RZ, 0x1, P0 ;  /* 0x00000001ff0b7807 */ /* 0x000fe20000000000 */
[----:B------:R-:W-:-:S02]  /*3b50*/  @!P5 IMAD.MOV R129, RZ, RZ, -R129 ;  /* 0x000000ffff81d224 */ /* 0x000fc400078e0a81 */
[----:B------:R-:W-:Y:S01]  /*3b60*/  @!P6 IMAD.MOV R43, RZ, RZ, -R43 ;  /* 0x000000ffff2be224 */ /* 0x000fe200078e0a2b */
[----:B----4-:R-:W-:Y:S01]  /*3b70*/  IADD3 R38, P5, PT, R34, UR16, RZ ;  /* 0x0000001022267c10 */ /* 0x010fe2000ffbe0ff */
[----:B------:R-:W-:Y:S01]  /*3b80*/  IMAD.IADD R11, R11, 0x1, R14 ;  /* 0x000000010b0b7824 */ /* 0x000fe200078e020e */
[----:B------:R-:W-:Y:S01]  /*3b90*/  ISETP.NE.AND P6, PT, R25, RZ, PT ;  /* 0x000000ff1900720c */ /* 0x000fe20003fc5270 */
[----:B------:R-:W-:Y:S01]  /*3ba0*/  VIADD R22, R10, 0xfffffffd ;  /* 0xfffffffd0a167836 */ /* 0x000fe20000000000 */
[----:B------:R-:W-:Y:S01]  /*3bb0*/  LEA.HI.X.SX32 R39, R32, UR17, 0x1, P5 ;  /* 0x0000001120277c11 */ /* 0x000fe2000a8f0eff */
[----:B------:R-:W-:Y:S01]  /*3bc0*/  @!P1 IMAD.MOV R21, RZ, RZ, -R21 ;  /* 0x000000ffff159224 */ /* 0x000fe200078e0a15 */
[----:B------:R-:W-:Y:S02]  /*3bd0*/  LOP3.LUT R11, R11, 0x3, RZ, 0xc0, !PT ;  /* 0x000000030b0b7812 */ /* 0x000fe400078ec0ff */
[----:B------:R-:W-:Y:S02]  /*3be0*/  SEL R59, R130, R23, !P6 ;  /* 0x00000017823b7207 */ /* 0x000fe40007000000 */
[----:B------:R-:W-:Y:S01]  /*3bf0*/  IADD3 R3, PT, PT, R11, R4, R3 ;  /* 0x000000040b037210 */ /* 0x000fe20007ffe003 */
[----:B------:R-:W-:Y:S01]  /*3c00*/  IMAD.SHL.U32 R4, R8, 0x100, RZ ;  /* 0x0000010008047824 */ /* 0x000fe200078e00ff */
[----:B------:R-:W-:Y:S01]  /*3c10*/  SEL R62, R130, R62, !P6 ;  /* 0x0000003e823e7207 */ /* 0x000fe20007000000 */
[----:B------:R-:W-:Y:S01]  /*3c20*/  VIADD R8, R10, 0xffffffff ;  /* 0xffffffff0a087836 */ /* 0x000fe20000000000 */
[----:B------:R-:W-:Y:S01]  /*3c30*/  LOP3.LUT R6, R3, 0xf, RZ, 0xc0, !PT ;  /* 0x0000000f03067812 */ /* 0x000fe200078ec0ff */
[----:B------:R-:W-:Y:S01]  /*3c40*/  IMAD R3, R54, 0xf, RZ ;  /* 0x0000000f36037824 */ /* 0x000fe200078e02ff */
[----:B------:R-:W-:-:S02]  /*3c50*/  LOP3.LUT R4, R4, 0xf00, RZ, 0xe2, !PT ;  /* 0x00000f0004047812 */ /* 0x000fc400078ee2ff */
[C---:B------:R-:W-:Y:S01]  /*3c60*/  SEL R63, R130.reuse, R63, !P6 ;  /* 0x0000003f823f7207 */ /* 0x040fe20007000000 */
[----:B------:R-:W-:Y:S01]  /*3c70*/  IMAD R5, R5, 0x10, R6 ;  /* 0x0000001005057824 */ /* 0x000fe200078e0206 */
[C---:B------:R-:W-:Y:S01]  /*3c80*/  SEL R64, R130.reuse, R64, !P6 ;  /* 0x0000004082407207 */ /* 0x040fe20007000000 */
[----:B------:R-:W-:Y:S01]  /*3c90*/  IMAD R4, R13, 0x1000, R4 ;  /* 0x000010000d047824 */ /* 0x000fe200078e0204 */
[C---:B------:R-:W-:Y:S02]  /*3ca0*/  SEL R65, R130.reuse, R65, !P6 ;  /* 0x0000004182417207 */ /* 0x040fe40007000000 */
[C---:B------:R-:W-:Y:S02]  /*3cb0*/  SEL R66, R130.reuse, R66, !P6 ;  /* 0x0000004282427207 */ /* 0x040fe40007000000 */
[C---:B------:R-:W-:Y:S02]  /*3cc0*/  SEL R67, R130.reuse, R67, !P6 ;  /* 0x0000004382437207 */ /* 0x040fe40007000000 */
[----:B------:R-:W-:-:S02]  /*3cd0*/  SEL R68, R130, R68, !P6 ;  /* 0x0000004482447207 */ /* 0x000fc40007000000 */
[C---:B------:R-:W-:Y:S02]  /*3ce0*/  SEL R69, R130.reuse, R69, !P6 ;  /* 0x0000004582457207 */ /* 0x040fe40007000000 */
[C---:B------:R-:W-:Y:S02]  /*3cf0*/  SEL R72, R130.reuse, R72, !P6 ;  /* 0x0000004882487207 */ /* 0x040fe40007000000 */
        /* <DEDUP_REMOVED lines=52> */
[----:B------:R-:W-:Y:S02]  /*4040*/  SEL R128, R130, R43, !P6 ;  /* 0x0000002b82807207 */ /* 0x000fe40007000000 */
[----:B------:R-:W-:Y:S02]  /*4050*/  ISETP.GE.U32.AND P5, PT, R22, 0x7fffffde, PT ;  /* 0x7fffffde1600780c */ /* 0x000fe40003fa6070 */
[----:B------:R-:W-:Y:S02]  /*4060*/  IADD3 R12, P1, PT, R7, R38, RZ ;  /* 0x00000026070c7210 */ /* 0x000fe40007f3e0ff */
[----:B------:R-:W-:Y:S01]  /*4070*/  SEL R130, R130, R21, !P6 ;  /* 0x0000001582827207 */ /* 0x000fe20007000000 */
[----:B------:R-:W-:Y:S10]  /*4080*/  BRA.U UP0, `(.L_x_5) ;  /* 0x0000000100187547 */ /* 0x000ff4000b800000 */
[----:B------:R-:W-:Y:S01]  /*4090*/  ELECT P6, URZ, PT ;  /* 0x0000000000ff782f */ /* 0x000fe200038c0000 */
[----:B------:R-:W-:Y:S01]  /*40a0*/  IMAD.MOV.U32 R6, RZ, RZ, 0x1 ;  /* 0x00000001ff067424 */ /* 0x000fe200078e00ff */
[----:B------:R-:W-:Y:S01]  /*40b0*/  UMOV UR6, 0x40 ;  /* 0x0000004000067882 */ /* 0x000fe20000000000 */
[----:B------:R-:W-:Y:S01]  /*40c0*/  UVIRTCOUNT.DEALLOC.SMPOOL 0x80 ;  /* 0x000000800000784c */ /* 0x000fe20000000000 */
[----:B------:R-:W-:-:S09]  /*40d0*/  ULEA UR6, UR5, UR6, 0x18 ;  /* 0x0000000605067291 */ /* 0x000fd2000f8ec0ff */
[----:B------:R1:W-:Y:S03]  /*40e0*/  @P6 STS.U8 [UR6], R6 ;  /* 0x00000006ff006988 */ /* 0x0003e60008000006 */
.L_x_5:
[----:B------:R-:W-:Y:S01]  /*40f0*/  UIADD3 UR12, UPT, UPT, UR10, UR4, URZ ;  /* 0x000000040a0c7290 */ /* 0x000fe2000fffe0ff */
[----:B------:R-:W-:Y:S01]  /*4100*/  LEA.HI.X.SX32 R13, R3, R39, 0x1, P1 ;  /* 0x00000027030d7211 */ /* 0x000fe200008f0eff */
[----:B------:R-:W-:Y:S01]  /*4110*/  VOTEU.ALL UP1, P2 ;  /* 0x0000000000ff7886 */ /* 0x000fe20001020000 */
[----:B------:R-:W-:Y:S01]  /*4120*/  UMOV UR4, 0x1 ;  /* 0x0000000100047882 */ /* 0x000fe20000000000 */
[----:B------:R-:W-:Y:S01]  /*4130*/  VOTEU.ALL UP2, P2 ;  /* 0x0000000000ff7886 */ /* 0x000fe20001040000 */
[----:B------:R-:W-:Y:S01]  /*4140*/  LOP3.LUT R5, R5, 0xff, RZ, 0xc0, !PT ;  /* 0x000000ff05057812 */ /* 0x000fe200078ec0ff */
[----:B------:R-:W-:Y:S01]  /*4150*/  IMAD.SHL.U32 R3, R54, 0x2, RZ ;  /* 0x0000000236037824 */ /* 0x000fe200078e00ff */
[----:B------:R-:W-:-:S04]  /*4160*/  @!UP1 UIADD3 UR14, UPT, UPT, -UR4, 0x100000, URZ ;  /* 0x00100000040e9890 */ /* 0x000fc8000fffe1ff */
[----:B------:R-:W-:Y:S02]  /*4170*/  @!UP1 USHF.L.U32 UR15, UR14, 0xb, URZ ;  /* 0x0000000b0e0f9899 */ /* 0x000fe400080006ff */
[----:B------:R-:W-:Y:S01]  /*4180*/  @!UP1 USHF.L.U32 UR14, UR14, 0x1, URZ ;  /* 0x000000010e0e9899 */ /* 0x000fe200080006ff */
[----:B------:R-:W-:Y:S01]  /*4190*/  PRMT R57, RZ, 0x7610, R57 ;  /* 0x00007610ff397816 */ /* 0x000fe20000000039 */
[----:B------:R-:W-:Y:S01]  /*41a0*/  STTM.x64 tmem[UR12], RZ ;  /* 0x000000ff000079ed */ /* 0x000fe2000834000c */
[----:B------:R-:W-:Y:S01]  /*41b0*/  STTM.x64 tmem[UR12+0x40], RZ ;  /* 0x000040ff000079ed */ /* 0x000fe2000834000c */
[----:B------:R-:W-:Y:S01]  /*41c0*/  STTM.x64 tmem[UR12+0x80], RZ ;  /* 0x000080ff000079ed */ /* 0x000fe2000834000c */
[----:B------:R-:W-:Y:S01]  /*41d0*/  STTM.x64 tmem[UR12+0xc0], RZ ;  /* 0x0000c0ff000079ed */ /* 0x000fe2000834000c */
[----:B------:R-:W2:Y:S02]  /*41e0*/  FENCE.VIEW.ASYNC.T ;  /* 0x00000000000073c6 */ /* 0x000ea40000000200 */
[----:B--2---:R-:W-:Y:S01]  /*41f0*/  BAR.SYNC.DEFER_BLOCKING 0x0 ;  /* 0x0000000000007b1d */ /* 0x004fe20000010000 */
[----:B------:R-:W-:Y:S01]  /*4200*/  ISETP.GE.U32.AND P1, PT, R8, 0x7fffffe0, PT ;  /* 0x7fffffe00800780c */ /* 0x000fe20003f26070 */
[----:B------:R-:W-:Y:S01]  /*4210*/  IMAD.IADD R4, R4, 0x1, R5 ;  /* 0x0000000104047824 */ /* 0x000fe200078e0205 */
[----:B------:R-:W-:-:S02]  /*4220*/  PRMT R11, RZ, 0x7610, R11 ;  /* 0x00007610ff0b7816 */ /* 0x000fc4000000000b */
[----:B------:R-:W-:Y:S02]  /*4230*/  PRMT R58, RZ, 0x7610, R58 ;  /* 0x00007610ff3a7816 */ /* 0x000fe4000000003a */
[----:B------:R-:W-:Y:S01]  /*4240*/  PRMT R53, RZ, 0x7610, R53 ;  /* 0x00007610ff357816 */ /* 0x000fe20000000035 */
[----:B------:R-:W-:Y:S01]  /*4250*/  IMAD R19, R54, 0x22, RZ ;  /* 0x0000002236137824 */ /* 0x000fe200078e02ff */
[----:B------:R-:W-:Y:S01]  /*4260*/  LOP3.LUT R50, R4, 0xffff, RZ, 0xc0, !PT ;  /* 0x0000ffff04327812 */ /* 0x000fe200078ec0ff */
[C---:B------:R-:W-:Y:S01]  /*4270*/  IMAD R15, R54.reuse, 0x11, RZ ;  /* 0x00000011360f7824 */ /* 0x040fe200078e02ff */
[----:B------:R-:W-:Y:S01]  /*4280*/  PRMT R37, RZ, 0x7610, R37 ;  /* 0x00007610ff257816 */ /* 0x000fe20000000025 */
[C---:B------:R-:W-:Y:S02]  /*4290*/  IMAD R21, R54.reuse, 0x9, RZ ;  /* 0x0000000936157824 */ /* 0x040fe400078e02ff */
[----:B------:R-:W-:Y:S01]  /*42a0*/  IMAD.SHL.U32 R20, R54, 0x4, RZ ;  /* 0x0000000436147824 */ /* 0x000fe200078e00ff */
[----:B------:R-:W-:-:S02]  /*42b0*/  PRMT R44, RZ, 0x7610, R44 ;  /* 0x00007610ff2c7816 */ /* 0x000fc4000000002c */
[----:B------:R-:W-:Y:S01]  /*42c0*/  PRMT R51, RZ, 0x7610, R51 ;  /* 0x00007610ff337816 */ /* 0x000fe20000000033 */
[C---:B------:R-:W-:Y:S01]  /*42d0*/  IMAD.SHL.U32 R22, R54.reuse, 0x8, RZ ;  /* 0x0000000836167824 */ /* 0x040fe200078e00ff */
[----:B------:R-:W-:Y:S01]  /*42e0*/  PRMT R47, RZ, 0x7610, R47 ;  /* 0x00007610ff2f7816 */ /* 0x000fe2000000002f */
[C---:B------:R-:W-:Y:S02]  /*42f0*/  IMAD R23, R54.reuse, 0xa, RZ ;  /* 0x0000000a36177824 */ /* 0x040fe400078e02ff */
[----:B------:R-:W-:Y:S01]  /*4300*/  IMAD R24, R54, 0x5, RZ ;  /* 0x0000000536187824 */ /* 0x000fe200078e02ff */
[----:B------:R-:W-:Y:S01]  /*4310*/  PRMT R52, RZ, 0x7610, R52 ;  /* 0x00007610ff347816 */ /* 0x000fe20000000034 */
[----:B------:R-:W2:Y:S02]  /*4320*/  FENCE.VIEW.ASYNC.S ;  /* 0x00000000000073c6 */ /* 0x000ea40000000000 */
[----:B--2---:R2:W3:Y:S02]  /*4330*/  @!UP2 SYNCS.EXCH.64 URZ, [UR8], UR14 ;  /* 0x0000000e08ffa5b2 */ /* 0x0044e40008000100 */
[----:B---3--:R-:W-:Y:S01]  /*4340*/  BAR.SYNC.DEFER_BLOCKING 0x0 ;  /* 0x0000000000007b1d */ /* 0x008fe20000010000 */
[----:B-1----:R-:W-:-:S02]  /*4350*/  SHF.R.U32.HI R6, RZ, 0xf, R50 ;  /* 0x0000000fff067819 */ /* 0x002fc40000011632 */
[C---:B------:R-:W-:Y:S02]  /*4360*/  LEA R8, P6, R54.reuse, R38, 0x2 ;  /* 0x0000002636087211 */ /* 0x040fe400078c10ff */
[----:B------:R-:W-:Y:S01]  /*4370*/  PRMT R36, RZ, 0x7610, R36 ;  /* 0x00007610ff247816 */ /* 0x000fe20000000024 */
[C---:B------:R-:W-:Y:S01]  /*4380*/  IMAD R27, R54.reuse, 0x2a, RZ ;  /* 0x0000002a361b7824 */ /* 0x040fe200078e02ff */
[----:B------:R-:W-:Y:S02]  /*4390*/  LEA.HI.X.SX32 R9, R3, R39, 0x1, P6 ;  /* 0x0000002703097211 */ /* 0x000fe400030f0eff */
[----:B------:R-:W-:Y:S01]  /*43a0*/  PRMT R42, RZ, 0x7610, R42 ;  /* 0x00007610ff2a7816 */ /* 0x000fe2000000002a */
[C---:B------:R-:W-:Y:S01]  /*43b0*/  IMAD R25, R54.reuse, 0xb, RZ ;  /* 0x0000000b36197824 */ /* 0x040fe200078e02ff */
[----:B------:R-:W-:Y:S01]  /*43c0*/  PRMT R45, RZ, 0x7610, R45 ;  /* 0x00007610ff2d7816 */ /* 0x000fe2000000002d */
[C---:B------:R-:W-:Y:S02]  /*43d0*/  IMAD R41, R54.reuse, 0x2e, RZ ;  /* 0x0000002e36297824 */ /* 0x040fe400078e02ff */
[C---:B------:R-:W-:Y:S01]  /*43e0*/  IMAD R31, R54.reuse, 0x2c, RZ ;  /* 0x0000002c361f7824 */ /* 0x040fe200078e02ff */
[----:B------:R-:W-:Y:S01]  /*43f0*/  PRMT R48, RZ, 0x7610, R48 ;  /* 0x00007610ff307816 */ /* 0x000fe20000000030 */
[----:B------:R-:W-:-:S02]  /*4400*/  IMAD R28, R54, 0x3, RZ ;  /* 0x00000003361c7824 */ /* 0x000fc400078e02ff */
[C---:B------:R-:W-:Y:S01]  /*4410*/  IMAD R71, R54.reuse, 0x30, RZ ;  /* 0x0000003036477824 */ /* 0x040fe200078e02ff */
[----:B------:R-:W-:Y:S01]  /*4420*/  PRMT R56, RZ, 0x7610, R56 ;  /* 0x00007610ff387816 */ /* 0x000fe20000000038 */
[C---:B------:R-:W-:Y:S02]  /*4430*/  IMAD R43, R54.reuse, 0x1a, RZ ;  /* 0x0000001a362b7824 */ /* 0x040fe400078e02ff */
[C---:B------:R-:W-:Y:S01]  /*4440*/  IMAD R29, R54.reuse, 0xe, RZ ;  /* 0x0000000e361d7824 */ /* 0x040fe200078e02ff */
[----:B------:R-:W-:Y:S01]  /*4450*/  PRMT R49, RZ, 0x7610, R49 ;  /* 0x00007610ff317816 */ /* 0x000fe20000000031 */
[----:B0-----:R-:W5:Y:S01]  /*4460*/  @!P1 LDG.E.U16 R57, desc[UR22][R38.64] ;  /* 0x0000001626399981 */ /* 0x001f62000c1e1500 */
[----:B------:R-:W-:Y:S01]  /*4470*/  IADD3 R4, P1, PT, R3, R38, RZ ;  /* 0x0000002603047210 */ /* 0x000fe20007f3e0ff */
[C---:B------:R-:W-:Y:S01]  /*4480*/  IMAD R77, R54.reuse, 0x34, RZ ;  /* 0x00000034364d7824 */ /* 0x040fe200078e02ff */
[----:B------:R-:W0:Y:S01]  /*4490*/  LDCU UR5, c[0x0][0x3b0] ;  /* 0x00007600ff0577ac */ /* 0x000e220008000800 */
[----:B------:R1:W5:Y:S01]  /*44a0*/  @!P3 LDG.E.U16 R11, desc[UR22][R12.64] ;  /* 0x000000160c0bb981 */ /* 0x000362000c1e1500 */
[----:B------:R-:W-:-:S02]  /*44b0*/  LEA.HI.X.SX32 R5, R54, R39, 0x1, P1 ;  /* 0x0000002736057211 */ /* 0x000fc400008f0eff */
[----:B------:R-:W-:Y:S01]  /*44c0*/  LOP3.LUT P3, RZ, R6, 0x1, RZ, 0xc0, !PT ;  /* 0x0000000106ff7812 */ /* 0x000fe2000786c0ff */
[----:B------:R3:W5:Y:S01]  /*44d0*/  @!P5 LDG.E.U16 R53, desc[UR22][R8.64] ;  /* 0x000000160835d981 */ /* 0x000762000c1e1500 */
[----:B------:R-:W-:-:S03]  /*44e0*/  SHF.R.U32.HI R6, RZ, 0xe, R50 ;  /* 0x0000000eff067819 */ /* 0x000fc60000011632 */
[----:B------:R4:W5:Y:S01]  /*44f0*/  @!P4 LDG.E.U16 R58, desc[UR22][R4.64] ;  /* 0x00000016043ac981 */ /* 0x000962000c1e1500 */
[----:B------:R-:W-:Y:S01]  /*4500*/  LOP3.LUT P1, RZ, R6, 0x1, RZ, 0xc0, !PT ;  /* 0x0000000106ff7812 */ /* 0x000fe2000782c0ff */
[C---:B-1----:R-:W-:Y:S01]  /*4510*/  IMAD.SHL.U32 R13, R54.reuse, 0x10, RZ ;  /* 0x00000010360d7824 */ /* 0x042fe200078e00ff */
[-C--:B------:R-:W-:Y:S01]  /*4520*/  LEA R16, P4, R54, R38.reuse, 0x5 ;  /* 0x0000002636107211 */ /* 0x080fe200078828ff */
[----:B------:R-:W-:Y:S01]  /*4530*/  VIADD R6, R10, 0xfffffffb ;  /* 0xfffffffb0a067836 */ /* 0x000fe20000000000 */
[----:B------:R-:W-:Y:S02]  /*4540*/  IADD3 R18, P5, PT, R19, R38, RZ ;  /* 0x0000002613127210 */ /* 0x000fe40007fbe0ff */
[-C--:B------:R-:W-:Y:S02]  /*4550*/  LEA.HI.X.SX32 R17, R13, R39.reuse, 0x1, P4 ;  /* 0x000000270d117211 */ /* 0x080fe400020f0eff */
[----:B------:R-:W-:Y:S01]  /*4560*/  ISETP.GE.U32.AND P4, PT, R6, 0x7fffffdc, PT ;  /* 0x7fffffdc0600780c */ /* 0x000fe20003f86070 */
[----:B------:R-:W-:Y:S01]  /*4570*/  VIADD R6, R10, 0xfffffff6 ;  /* 0xfffffff60a067836 */ /* 0x000fe20000000000 */
[----:B------:R-:W-:Y:S01]  /*4580*/  LEA.HI.X.SX32 R19, R15, R39, 0x1, P5 ;  /* 0x000000270f137211 */ /* 0x000fe200028f0eff */
[----:B---3--:R-:W-:Y:S01]  /*4590*/  IMAD R9, R54, 0x12, RZ ;  /* 0x0000001236097824 */ /* 0x008fe200078e02ff */
[----:B------:R-:W-:-:S02]  /*45a0*/  PRMT R12, RZ, 0x7610, R12 ;  /* 0x00007610ff0c7816 */ /* 0x000fc4000000000c */
[----:B------:R-:W-:Y:S01]  /*45b0*/  ISETP.GE.U32.AND P5, PT, R6, 0x7fffffd7, PT ;  /* 0x7fffffd70600780c */ /* 0x000fe20003fa6070 */
[----:B------:R-:W5:Y:S01]  /*45c0*/  @P1 LDG.E.U16 R37, desc[UR22][R18.64] ;  /* 0x0000001612251981 */ /* 0x000f62000c1e1500 */
[-C--:B------:R-:W-:Y:S01]  /*45d0*/  IADD3 R14, P6, PT, R9, R38.reuse, RZ ;  /* 0x00000026090e7210 */ /* 0x080fe20007fde0ff */
[----:B------:R-:W-:Y:S01]  /*45e0*/  VIADD R6, R10, 0xfffffff7 ;  /* 0xfffffff70a067836 */ /* 0x000fe20000000000 */
[----:B----4-:R-:W-:Y:S01]  /*45f0*/  LEA R4, P1, R54, R38, 0x3 ;  /* 0x0000002636047211 */ /* 0x010fe200078218ff */
[----:B------:R1:W5:Y:S01]  /*4600*/  @P3 LDG.E.U16 R12, desc[UR22][R16.64] ;  /* 0x00000016100c3981 */ /* 0x000362000c1e1500 */
[----:B------:R-:W-:Y:S02]  /*4610*/  SHF.R.U32.HI R8, RZ, 0xd, R50 ;  /* 0x0000000dff087819 */ /* 0x000fe40000011632 */
[-C--:B------:R-:W-:Y:S02]  /*4620*/  LEA.HI.X.SX32 R15, R21, R39.reuse, 0x1, P6 ;  /* 0x00000027150f7211 */ /* 0x080fe400030f0eff */
[----:B------:R-:W-:-:S02]  /*4630*/  LEA.HI.X.SX32 R5, R20, R39, 0x1, P1 ;  /* 0x0000002714057211 */ /* 0x000fc400008f0eff */
[----:B------:R-:W-:Y:S01]  /*4640*/  ISETP.GE.U32.AND P3, PT, R6, 0x7fffffd8, PT ;  /* 0x7fffffd80600780c */ /* 0x000fe20003f66070 */
[----:B------:R3:W5:Y:S01]  /*4650*/  @!P5 LDG.E.U16 R44, desc[UR22][R14.64] ;  /* 0x000000160e2cd981 */ /* 0x000762000c1e1500 */
[----:B-1----:R-:W-:Y:S01]  /*4660*/  IMAD R17, R54, 0x24, RZ ;  /* 0x0000002436117824 */ /* 0x002fe200078e02ff */
[----:B------:R-:W-:Y:S02]  /*4670*/  LOP3.LUT P1, RZ, R8, 0x1, RZ, 0xc0, !PT ;  /* 0x0000000108ff7812 */ /* 0x000fe4000782c0ff */
[----:B------:R1:W5:Y:S01]  /*4680*/  @!P4 LDG.E.U16 R51, desc[UR22][R4.64] ;  /* 0x000000160433c981 */ /* 0x000362000c1e1500 */
[-C--:B------:R-:W-:Y:S02]  /*4690*/  LEA R8, P4, R54, R38.reuse, 0x4 ;  /* 0x0000002636087211 */ /* 0x080fe400078820ff */
[----:B------:R-:W-:Y:S01]  /*46a0*/  IADD3 R16, P5, PT, R17, R38, RZ ;  /* 0x0000002611107210 */ /* 0x000fe20007fbe0ff */
[----:B------:R-:W-:Y:S01]  /*46b0*/  VIADD R6, R10, 0xfffffffa ;  /* 0xfffffffa0a067836 */ /* 0x000fe20000000000 */
[----:B------:R-:W-:-:S02]  /*46c0*/  SHF.R.U32.HI R18, RZ, 0xc, R50 ;  /* 0x0000000cff127819 */ /* 0x000fc40000011632 */
[-C--:B------:R-:W-:Y:S01]  /*46d0*/  LEA.HI.X.SX32 R17, R9, R39.reuse, 0x1, P5 ;  /* 0x0000002709117211 */ /* 0x080fe200028f0eff */
[----:B---3--:R-:W-:Y:S01]  /*46e0*/  IMAD R15, R54, 0x26, RZ ;  /* 0x00000026360f7824 */ /* 0x008fe200078e02ff */
[----:B------:R-:W-:Y:S02]  /*46f0*/  PRMT R13, RZ, 0x7610, R13 ;  /* 0x00007610ff0d7816 */ /* 0x000fe4000000000d */
[----:B------:R-:W-:Y:S02]  /*4700*/  LEA.HI.X.SX32 R9, R22, R39, 0x1, P4 ;  /* 0x0000002716097211 */ /* 0x000fe400020f0eff */
[----:B------:R-:W-:Y:S01]  /*4710*/  ISETP.GE.U32.AND P5, PT, R6, 0x7fffffdb, PT ;  /* 0x7fffffdb0600780c */ /* 0x000fe20003fa6070 */
[----:B-1----:R-:W-:Y:S01]  /*4720*/  IMAD R5, R54, 0x13, RZ ;  /* 0x0000001336057824 */ /* 0x002fe200078e02ff */
[----:B------:R-:W-:Y:S01]  /*4730*/  LOP3.LUT P4, RZ, R18, 0x1, RZ, 0xc0, !PT ;  /* 0x0000000112ff7812 */ /* 0x000fe2000788c0ff */
[----:B------:R-:W5:Y:S01]  /*4740*/  @!P3 LDG.E.U16 R47, desc[UR22][R8.64] ;  /* 0x00000016082fb981 */ /* 0x000f62000c1e1500 */
[----:B------:R-:W-:-:S03]  /*4750*/  IADD3 R14, P3, PT, R15, R38, RZ ;  /* 0x000000260f0e7210 */ /* 0x000fc60007f7e0ff */
[----:B------:R1:W5:Y:S01]  /*4760*/  @P1 LDG.E.U16 R13, desc[UR22][R16.64] ;  /* 0x00000016100d1981 */ /* 0x000362000c1e1500 */
[-C--:B------:R-:W-:Y:S01]  /*4770*/  IADD3 R4, P1, PT, R23, R38.reuse, RZ ;  /* 0x0000002617047210 */ /* 0x080fe20007f3e0ff */
[----:B------:R-:W-:Y:S01]  /*4780*/  VIADD R6, R10, 0xfffffff5 ;  /* 0xfffffff50a067836 */ /* 0x000fe20000000000 */
[----:B------:R-:W-:Y:S02]  /*4790*/  SHF.R.U32.HI R18, RZ, 0xb, R50 ;  /* 0x0000000bff127819 */ /* 0x000fe40000011632 */
[-C--:B------:R-:W-:Y:S01]  /*47a0*/  LEA.HI.X.SX32 R15, R5, R39.reuse, 0x1, P3 ;  /* 0x00000027050f7211 */ /* 0x080fe200018f0eff */
[----:B------:R-:W-:Y:S01]  /*47b0*/  IMAD R19, R54, 0x28, RZ ;  /* 0x0000002836137824 */ /* 0x000fe200078e02ff */
[----:B------:R-:W-:Y:S02]  /*47c0*/  LEA.HI.X.SX32 R5, R24, R39, 0x1, P1 ;  /* 0x0000002718057211 */ /* 0x000fe400008f0eff */
[----:B------:R-:W-:Y:S01]  /*47d0*/  LOP3.LUT P1, RZ, R18, 0x1, RZ, 0xc0, !PT ;  /* 0x0000000112ff7812 */ /* 0x000fe2000782c0ff */
[----:B-1----:R-:W-:Y:S01]  /*47e0*/  IMAD R17, R54, 0x14, RZ ;  /* 0x0000001436117824 */ /* 0x002fe200078e02ff */
[----:B------:R-:W-:Y:S01]  /*47f0*/  ISETP.GE.U32.AND P3, PT, R6, 0x7fffffd6, PT ;  /* 0x7fffffd60600780c */ /* 0x000fe20003f66070 */
[----:B------:R-:W5:Y:S01]  /*4800*/  @!P5 LDG.E.U16 R52, desc[UR22][R4.64] ;  /* 0x000000160434d981 */ /* 0x000f62000c1e1500 */
[----:B------:R-:W-:Y:S01]  /*4810*/  IADD3 R18, P5, PT, R19, R38, RZ ;  /* 0x0000002613127210 */ /* 0x000fe20007fbe0ff */
[----:B------:R-:W-:-:S02]  /*4820*/  VIADD R6, R10, 0xfffffff4 ;  /* 0xfffffff40a067836 */ /* 0x000fc40000000000 */
[----:B------:R1:W5:Y:S01]  /*4830*/  @P4 LDG.E.U16 R36, desc[UR22][R14.64] ;  /* 0x000000160e244981 */ /* 0x000362000c1e1500 */
[C---:B------:R-:W-:Y:S02]  /*4840*/  IADD3 R8, P4, PT, R17.reuse, R38, RZ ;  /* 0x0000002611087210 */ /* 0x040fe40007f9e0ff */
[-C--:B------:R-:W-:Y:S02]  /*4850*/  LEA.HI.X.SX32 R19, R17, R39.reuse, 0x1, P5 ;  /* 0x0000002711137211 */ /* 0x080fe400028f0eff */
[----:B------:R-:W-:Y:S02]  /*4860*/  LEA.HI.X.SX32 R9, R23, R39, 0x1, P4 ;  /* 0x0000002717097211 */ /* 0x000fe400020f0eff */
[----:B-1----:R-:W-:Y:S01]  /*4870*/  PRMT R14, RZ, 0x7610, R14 ;  /* 0x00007610ff0e7816 */ /* 0x002fe2000000000e */
[C---:B------:R-:W-:Y:S01]  /*4880*/  IMAD R15, R54.reuse, 0x16, RZ ;  /* 0x00000016360f7824 */ /* 0x040fe200078e02ff */
[----:B------:R-:W-:Y:S01]  /*4890*/  SHF.R.U32.HI R16, RZ, 0xa, R50 ;  /* 0x0000000aff107819 */ /* 0x000fe20000011632 */
[----:B------:R-:W-:Y:S01]  /*48a0*/  IMAD R5, R54, 0x15, RZ ;  /* 0x0000001536057824 */ /* 0x000fe200078e02ff */
[----:B------:R-:W-:Y:S01]  /*48b0*/  ISETP.GE.U32.AND P4, PT, R6, 0x7fffffd5, PT ;  /* 0x7fffffd50600780c */ /* 0x000fe20003f86070 */
[----:B------:R1:W5:Y:S01]  /*48c0*/  @!P3 LDG.E.U16 R42, desc[UR22][R8.64] ;  /* 0x00000016082ab981 */ /* 0x000362000c1e1500 */
[----:B------:R-:W-:-:S03]  /*48d0*/  LOP3.LUT P5, RZ, R16, 0x1, RZ, 0xc0, !PT ;  /* 0x0000000110ff7812 */ /* 0x000fc600078ac0ff */
[----:B------:R3:W5:Y:S01]  /*48e0*/  @P1 LDG.E.U16 R14, desc[UR22][R18.64] ;  /* 0x00000016120e1981 */ /* 0x000762000c1e1500 */
[-C--:B------:R-:W-:Y:S02]  /*48f0*/  IADD3 R26, P1, PT, R27, R38.reuse, RZ ;  /* 0x000000261b1a7210 */ /* 0x080fe40007f3e0ff */
[-C--:B------:R-:W-:Y:S02]  /*4900*/  IADD3 R4, P3, PT, R15, R38.reuse, RZ ;  /* 0x000000260f047210 */ /* 0x080fe40007f7e0ff */
[--C-:B------:R-:W-:Y:S02]  /*4910*/  SHF.R.U32.HI R16, RZ, 0x8, R50.reuse ;  /* 0x00000008ff107819 */ /* 0x100fe40000011632 */
[-C--:B------:R-:W-:Y:S02]  /*4920*/  LEA.HI.X.SX32 R27, R5, R39.reuse, 0x1, P1 ;  /* 0x00000027051b7211 */ /* 0x080fe400008f0eff */
[----:B------:R-:W-:Y:S02]  /*4930*/  LEA.HI.X.SX32 R5, R25, R39, 0x1, P3 ;  /* 0x0000002719057211 */ /* 0x000fe400018f0eff */
[----:B------:R-:W-:Y:S01]  /*4940*/  LOP3.LUT P3, RZ, R16, 0x1, RZ, 0xc0, !PT ;  /* 0x0000000110ff7812 */ /* 0x000fe2000786c0ff */
[----:B-1----:R-:W-:Y:S01]  /*4950*/  IMAD R9, R54, 0x17, RZ ;  /* 0x0000001736097824 */ /* 0x002fe200078e02ff */
[----:B------:R-:W-:Y:S01]  /*4960*/  PRMT R17, RZ, 0x7610, R17 ;  /* 0x00007610ff117816 */ /* 0x000fe20000000011 */
[----:B------:R-:W5:Y:S01]  /*4970*/  @!P4 LDG.E.U16 R45, desc[UR22][R4.64] ;  /* 0x00000016042dc981 */ /* 0x000f62000c1e1500 */
[----:B------:R-:W-:Y:S01]  /*4980*/  IADD3 R40, P6, PT, R41, R38, RZ ;  /* 0x0000002629287210 */ /* 0x000fe20007fde0ff */
[----:B------:R-:W-:Y:S01]  /*4990*/  VIADD R8, R10, 0xfffffff9 ;  /* 0xfffffff90a087836 */ /* 0x000fe20000000000 */
[----:B------:R-:W-:-:S02]  /*49a0*/  SHF.R.U32.HI R6, RZ, 0x9, R50 ;  /* 0x00000009ff067819 */ /* 0x000fc40000011632 */
[----:B------:R-:W-:Y:S01]  /*49b0*/  IADD3 R30, P4, PT, R31, R38, RZ ;  /* 0x000000261f1e7210 */ /* 0x000fe20007f9e0ff */
[----:B------:R1:W5:Y:S01]  /*49c0*/  @P5 LDG.E.U16 R17, desc[UR22][R26.64] ;  /* 0x000000161a115981 */ /* 0x000362000c1e1500 */
[----:B---3--:R-:W-:Y:S02]  /*49d0*/  PRMT R18, RZ, 0x7610, R18 ;  /* 0x00007610ff127816 */ /* 0x008fe40000000012 */
[-C--:B------:R-:W-:Y:S02]  /*49e0*/  LEA.HI.X.SX32 R41, R9, R39.reuse, 0x1, P6 ;  /* 0x0000002709297211 */ /* 0x080fe400030f0eff */
[----:B------:R-:W-:Y:S02]  /*49f0*/  LOP3.LUT P1, RZ, R6, 0x1, RZ, 0xc0, !PT ;  /* 0x0000000106ff7812 */ /* 0x000fe4000782c0ff */
[----:B------:R-:W-:Y:S01]  /*4a00*/  LEA.HI.X.SX32 R31, R15, R39, 0x1, P4 ;  /* 0x000000270f1f7211 */ /* 0x000fe200020f0eff */
[----:B------:R-:W5:Y:S01]  /*4a10*/  @P3 LDG.E.U16 R18, desc[UR22][R40.64] ;  /* 0x0000001628123981 */ /* 0x000f62000c1e1500 */
[----:B------:R-:W-:Y:S01]  /*4a20*/  ISETP.GE.U32.AND P4, PT, R8, 0x7fffffda, PT ;  /* 0x7fffffda0800780c */ /* 0x000fe20003f86070 */
[----:B-1----:R-:W-:-:S02]  /*4a30*/  IMAD R27, R54, 0xc, RZ ;  /* 0x0000000c361b7824 */ /* 0x002fc400078e02ff */
[----:B------:R-:W-:Y:S01]  /*4a40*/  IMAD R26, R54, 0x6, RZ ;  /* 0x00000006361a7824 */ /* 0x000fe200078e02ff */
[----:B------:R-:W-:Y:S02]  /*4a50*/  PRMT R15, RZ, 0x7610, R15 ;  /* 0x00007610ff0f7816 */ /* 0x000fe4000000000f */
[-C--:B------:R-:W-:Y:S01]  /*4a60*/  IADD3 R8, P3, PT, R27, R38.reuse, RZ ;  /* 0x000000261b087210 */ /* 0x080fe20007f7e0ff */
[----:B------:R-:W-:Y:S01]  /*4a70*/  VIADD R6, R10, 0xfffffffc ;  /* 0xfffffffc0a067836 */ /* 0x000fe20000000000 */
[----:B------:R-:W-:Y:S01]  /*4a80*/  SHF.R.U32.HI R16, RZ, 0x7, R50 ;  /* 0x00000007ff107819 */ /* 0x000fe20000011632 */
[----:B------:R-:W-:Y:S01]  /*4a90*/  IMAD R19, R54, 0x18, RZ ;  /* 0x0000001836137824 */ /* 0x000fe200078e02ff */
[----:B------:R-:W-:Y:S01]  /*4aa0*/  LEA.HI.X.SX32 R9, R26, R39, 0x1, P3 ;  /* 0x000000271a097211 */ /* 0x000fe200018f0eff */
[----:B------:R1:W5:Y:S01]  /*4ab0*/  @P1 LDG.E.U16 R15, desc[UR22][R30.64] ;  /* 0x000000161e0f1981 */ /* 0x000362000c1e1500 */
[----:B------:R-:W-:Y:S01]  /*4ac0*/  ISETP.GE.U32.AND P5, PT, R6, 0x7fffffdd, PT ;  /* 0x7fffffdd0600780c */ /* 0x000fe20003fa6070 */
[----:B------:R-:W-:Y:S01]  /*4ad0*/  VIADD R6, R10, 0xfffffff3 ;  /* 0xfffffff30a067836 */ /* 0x000fe20000000000 */
[-C--:B------:R-:W-:Y:S01]  /*4ae0*/  IADD3 R4, P1, PT, R26, R38.reuse, RZ ;  /* 0x000000261a047210 */ /* 0x080fe20007f3e0ff */
[----:B------:R3:W5:Y:S01]  /*4af0*/  @!P4 LDG.E.U16 R48, desc[UR22][R8.64] ;  /* 0x000000160830c981 */ /* 0x000762000c1e1500 */
[----:B------:R-:W-:Y:S01]  /*4b00*/  LOP3.LUT P3, RZ, R16, 0x1, RZ, 0xc0, !PT ;  /* 0x0000000110ff7812 */ /* 0x000fe2000786c0ff */
[----:B------:R-:W-:Y:S01]  /*4b10*/  VIADD R16, R10, 0xfffffff2 ;  /* 0xfffffff20a107836 */ /* 0x000fe20000000000 */
[----:B------:R-:W-:-:S02]  /*4b20*/  IADD3 R60, P4, PT, R19, R38, RZ ;  /* 0x00000026133c7210 */ /* 0x000fc40007f9e0ff */
[-C--:B------:R-:W-:Y:S02]  /*4b30*/  LEA.HI.X.SX32 R5, R28, R39.reuse, 0x1, P1 ;  /* 0x000000271c057211 */ /* 0x080fe400008f0eff */
[----:B------:R-:W-:Y:S02]  /*4b40*/  IADD3 R70, P6, PT, R71, R38, RZ ;  /* 0x0000002647467210 */ /* 0x000fe40007fde0ff */
[----:B------:R-:W-:Y:S01]  /*4b50*/  ISETP.GE.U32.AND P1, PT, R6, 0x7fffffd4, PT ;  /* 0x7fffffd40600780c */ /* 0x000fe20003f26070 */
[----:B-1----:R-:W-:Y:S01]  /*4b60*/  IMAD R31, R54, 0xd, RZ ;  /* 0x0000000d361f7824 */ /* 0x002fe200078e02ff */
[----:B------:R-:W-:Y:S01]  /*4b70*/  LEA.HI.X.SX32 R61, R27, R39, 0x1, P4 ;  /* 0x000000271b3d7211 */ /* 0x000fe200020f0eff */
[----:B------:R1:W5:Y:S01]  /*4b80*/  @!P5 LDG.E.U16 R56, desc[UR22][R4.64] ;  /* 0x000000160438d981 */ /* 0x000362000c1e1500 */
[----:B------:R-:W-:Y:S02]  /*4b90*/  ISETP.GE.U32.AND P4, PT, R16, 0x7fffffd3, PT ;  /* 0x7fffffd31000780c */ /* 0x000fe40003f86070 */
[----:B------:R-:W-:-:S02]  /*4ba0*/  PRMT R16, RZ, 0x7610, R16 ;  /* 0x00007610ff107816 */ /* 0x000fc40000000010 */
[----:B------:R-:W-:Y:S01]  /*4bb0*/  LEA.HI.X.SX32 R71, R19, R39, 0x1, P6 ;  /* 0x0000002713477211 */ /* 0x000fe200030f0eff */
[----:B------:R-:W-:Y:S01]  /*4bc0*/  VIADD R6, R10, 0xfffffff8 ;  /* 0xfffffff80a067836 */ /* 0x000fe20000000000 */
[----:B------:R-:W-:-:S03]  /*4bd0*/  PRMT R40, RZ, 0x7610, R40 ;  /* 0x00007610ff287816 */ /* 0x000fc60000000028 */
[----:B------:R4:W5:Y:S01]  /*4be0*/  @P3 LDG.E.U16 R16, desc[UR22][R70.64] ;  /* 0x0000001646103981 */ /* 0x000962000c1e1500 */
[-C--:B---3--:R-:W-:Y:S02]  /*4bf0*/  IADD3 R8, P3, PT, R43, R38.reuse, RZ ;  /* 0x000000262b087210 */ /* 0x088fe40007f7e0ff */
[----:B------:R-:W-:Y:S01]  /*4c00*/  ISETP.GE.U32.AND P5, PT, R6, 0x7fffffd9, PT ;  /* 0x7fffffd90600780c */ /* 0x000fe20003fa6070 */
[----:B------:R3:W5:Y:S01]  /*4c10*/  @!P1 LDG.E.U16 R40, desc[UR22][R60.64] ;  /* 0x000000163c289981 */ /* 0x000762000c1e1500 */
[----:B------:R-:W-:Y:S01]  /*4c20*/  PRMT R41, RZ, 0x7610, R41 ;  /* 0x00007610ff297816 */ /* 0x000fe20000000029 */
[C---:B------:R-:W-:Y:S01]  /*4c30*/  IMAD R30, R54.reuse, 0x7, RZ ;  /* 0x00000007361e7824 */ /* 0x040fe200078e02ff */
[----:B------:R-:W-:Y:S02]  /*4c40*/  LEA.HI.X.SX32 R9, R31, R39, 0x1, P3 ;  /* 0x000000271f097211 */ /* 0x000fe400018f0eff */
[----:B-1----:R-:W-:Y:S01]  /*4c50*/  IADD3 R4, P1, PT, R29, R38, RZ ;  /* 0x000000261d047210 */ /* 0x002fe20007f3e0ff */
[----:B----4-:R-:W-:-:S02]  /*4c60*/  IMAD R71, R54, 0x32, RZ ;  /* 0x0000003236477824 */ /* 0x010fc400078e02ff */
[----:B------:R-:W5:Y:S01]  /*4c70*/  @!P4 LDG.E.U16 R41, desc[UR22][R8.64] ;  /* 0x000000160829c981 */ /* 0x000f62000c1e1500 */
[-C--:B------:R-:W-:Y:S01]  /*4c80*/  LEA.HI.X.SX32 R5, R30, R39.reuse, 0x1, P1 ;  /* 0x000000271e057211 */ /* 0x080fe200008f0eff */
[C---:B------:R-:W-:Y:S01]  /*4c90*/  IMAD R19, R54.reuse, 0x19, RZ ;  /* 0x0000001936137824 */ /* 0x040fe200078e02ff */
[-C--:B------:R-:W-:Y:S01]  /*4ca0*/  IADD3 R70, P4, PT, R71, R38.reuse, RZ ;  /* 0x0000002647467210 */ /* 0x080fe20007f9e0ff */
[----:B------:R-:W-:Y:S02]  /*4cb0*/  IMAD R75, R54, 0x36, RZ ;  /* 0x00000036364b7824 */ /* 0x000fe400078e02ff */
[----:B------:R-:W-:Y:S01]  /*4cc0*/  VIADD R6, R10, 0xfffffff1 ;  /* 0xfffffff10a067836 */ /* 0x000fe20000000000 */
[----:B------:R1:W5:Y:S01]  /*4cd0*/  @!P5 LDG.E.U16 R49, desc[UR22][R4.64] ;  /* 0x000000160431d981 */ /* 0x000362000c1e1500 */
[C---:B---3--:R-:W-:Y:S01]  /*4ce0*/  IMAD R61, R54.reuse, 0x1b, RZ ;  /* 0x0000001b363d7824 */ /* 0x048fe200078e02ff */
[----:B------:R-:W-:Y:S01]  /*4cf0*/  LEA.HI.X.SX32 R71, R19, R39, 0x1, P4 ;  /* 0x0000002713477211 */ /* 0x000fe200020f0eff */
[C---:B------:R-:W-:Y:S01]  /*4d00*/  IMAD R135, R54.reuse, 0x38, RZ ;  /* 0x0000003836877824 */ /* 0x040fe200078e02ff */
[-C--:B------:R-:W-:Y:S01]  /*4d10*/  IADD3 R76, P5, PT, R77, R38.reuse, RZ ;  /* 0x000000264d4c7210 */ /* 0x080fe20007fbe0ff */
[----:B------:R-:W-:Y:S01]  /*4d20*/  IMAD R137, R54, 0x3a, RZ ;  /* 0x0000003a36897824 */ /* 0x000fe200078e02ff */
[----:B------:R-:W-:-:S02]  /*4d30*/  IADD3 R74, P4, PT, R75, R38, RZ ;  /* 0x000000264b4a7210 */ /* 0x000fc40007f9e0ff */
[----:B------:R-:W-:Y:S01]  /*4d40*/  ISETP.GE.U32.AND P1, PT, R6, 0x7fffffd2, PT ;  /* 0x7fffffd20600780c */ /* 0x000fe20003f26070 */
[C---:B------:R-:W-:Y:S01]  /*4d50*/  IMAD R133, R54.reuse, 0x1c, RZ ;  /* 0x0000001c36857824 */ /* 0x040fe200078e02ff */
[----:B------:R-:W-:Y:S01]  /*4d60*/  SHF.R.U32.HI R6, RZ, 0x6, R50 ;  /* 0x00000006ff067819 */ /* 0x000fe20000011632 */
[C---:B-1----:R-:W-:Y:S01]  /*4d70*/  IMAD R5, R54.reuse, 0x3c, RZ ;  /* 0x0000003c36057824 */ /* 0x042fe200078e02ff */
[-C--:B------:R-:W-:Y:S01]  /*4d80*/  LEA.HI.X.SX32 R77, R43, R39.reuse, 0x1, P5 ;  /* 0x000000272b4d7211 */ /* 0x080fe200028f0eff */
[C---:B------:R-:W-:Y:S01]  /*4d90*/  IMAD R131, R54.reuse, 0x1d, RZ ;  /* 0x0000001d36837824 */ /* 0x040fe200078e02ff */
[----:B------:R-:W-:Y:S01]  /*4da0*/  LEA.HI.X.SX32 R75, R61, R39, 0x1, P4 ;  /* 0x000000273d4b7211 */ /* 0x000fe200020f0eff */
[----:B------:R-:W-:Y:S01]  /*4db0*/  IMAD R19, R54, 0x3e, RZ ;  /* 0x0000003e36137824 */ /* 0x000fe200078e02ff */
[-C--:B------:R-:W-:Y:S02]  /*4dc0*/  IADD3 R4, P5, PT, R137, R38.reuse, RZ ;  /* 0x0000002689047210 */ /* 0x080fe40007fbe0ff */
[----:B------:R-:W-:-:S02]  /*4dd0*/  IADD3 R60, P4, PT, R135, R38, RZ ;  /* 0x00000026873c7210 */ /* 0x000fc40007f9e0ff */
[----:B------:R-:W-:Y:S02]  /*4de0*/  LOP3.LUT P3, RZ, R6, 0x1, RZ, 0xc0, !PT ;  /* 0x0000000106ff7812 */ /* 0x000fe4000786c0ff */
[-C--:B------:R-:W-:Y:S02]  /*4df0*/  IADD3 R6, P6, PT, R5, R38.reuse, RZ ;  /* 0x0000002605067210 */ /* 0x080fe40007fde0ff */
[-C--:B------:R-:W-:Y:S02]  /*4e00*/  LEA.HI.X.SX32 R5, R131, R39.reuse, 0x1, P5 ;  /* 0x0000002783057211 */ /* 0x080fe400028f0eff */
[----:B------:R-:W-:Y:S02]  /*4e10*/  LEA.HI.X.SX32 R61, R133, R39, 0x1, P4 ;  /* 0x00000027853d7211 */ /* 0x000fe400020f0eff */
[-C--:B------:R-:W-:Y:S02]  /*4e20*/  IADD3 R8, P5, PT, R19, R38.reuse, RZ ;  /* 0x0000002613087210 */ /* 0x080fe40007fbe0ff */
[----:B------:R-:W-:-:S02]  /*4e30*/  IADD3 R132, P4, PT, R133, R38, RZ ;  /* 0x0000002685847210 */ /* 0x000fc40007f9e0ff */
[----:B------:R-:W-:Y:S01]  /*4e40*/  SHF.R.U32.HI R19, RZ, 0x4, R50 ;  /* 0x00000004ff137819 */ /* 0x000fe20000011632 */
[----:B------:R-:W-:Y:S01]  /*4e50*/  IMAD R9, R54, 0x1f, RZ ;  /* 0x0000001f36097824 */ /* 0x000fe200078e02ff */
[----:B------:R-:W-:Y:S02]  /*4e60*/  LEA.HI.X.SX32 R133, R29, R39, 0x1, P4 ;  /* 0x000000271d857211 */ /* 0x000fe400020f0eff */
[----:B------:R-:W-:Y:S02]  /*4e70*/  LOP3.LUT P4, RZ, R19, 0x1, RZ, 0xc0, !PT ;  /* 0x0000000113ff7812 */ /* 0x000fe4000788c0ff */
[----:B------:R-:W-:Y:S02]  /*4e80*/  PRMT R46, RZ, 0x7610, R46 ;  /* 0x00007610ff2e7816 */ /* 0x000fe4000000002e */
[--C-:B------:R-:W-:Y:S02]  /*4e90*/  SHF.R.U32.HI R43, RZ, 0x5, R50.reuse ;  /* 0x00000005ff2b7819 */ /* 0x100fe40000011632 */
[----:B------:R-:W-:-:S02]  /*4ea0*/  SHF.R.U32.HI R38, RZ, 0x3, R50 ;  /* 0x00000003ff267819 */ /* 0x000fc40000011632 */
[----:B------:R-:W-:Y:S01]  /*4eb0*/  LOP3.LUT R205, R33, 0x1f, RZ, 0xc0, !PT ;  /* 0x0000001f21cd7812 */ /* 0x000fe200078ec0ff */
[----:B------:R-:W5:Y:S01]  /*4ec0*/  @!P1 LDG.E.U16 R46, desc[UR22][R132.64] ;  /* 0x00000016842e9981 */ /* 0x000f62000c1e1500 */
[----:B------:R-:W-:Y:S02]  /*4ed0*/  LEA.HI.X.SX32 R9, R9, R39, 0x1, P5 ;  /* 0x0000002709097211 */ /* 0x000fe400028f0eff */
[----:B------:R-:W-:Y:S02]  /*4ee0*/  LOP3.LUT P5, RZ, R43, 0x1, RZ, 0xc0, !PT ;  /* 0x000000012bff7812 */ /* 0x000fe400078ac0ff */
[----:B------:R-:W-:Y:S02]  /*4ef0*/  PRMT R19, RZ, 0x7610, R19 ;  /* 0x00007610ff137816 */ /* 0x000fe40000000013 */
[----:B------:R-:W-:Y:S01]  /*4f00*/  PRMT R43, RZ, 0x7610, R43 ;  /* 0x00007610ff2b7816 */ /* 0x000fe2000000002b */
[----:B------:R-:W-:Y:S01]  /*4f10*/  IMAD R131, R205, R55, RZ ;  /* 0x00000037cd837224 */ /* 0x000fe200078e02ff */
[----:B------:R-:W-:-:S02]  /*4f20*/  LOP3.LUT P1, RZ, R38, 0x1, RZ, 0xc0, !PT ;  /* 0x0000000126ff7812 */ /* 0x000fc4000782c0ff */
[----:B------:R-:W-:Y:S01]  /*4f30*/  LEA.HI.X.SX32 R7, R7, R39, 0x1, P6 ;  /* 0x0000002707077211 */ /* 0x000fe200030f0eff */
[----:B------:R1:W5:Y:S01]  /*4f40*/  @P3 LDG.E.U16 R19, desc[UR22][R70.64] ;  /* 0x0000001646133981 */ /* 0x000362000c1e1500 */
[----:B------:R-:W-:Y:S01]  /*4f50*/  SHF.R.U32.HI R39, RZ, 0x2, R50 ;  /* 0x00000002ff277819 */ /* 0x000fe20000011632 */
[----:B0-----:R-:W-:Y:S02]  /*4f60*/  IMAD R62, R62, UR5, RZ ;  /* 0x000000053e3e7c24 */ /* 0x001fe4000f8e02ff */
[----:B------:R-:W5:Y:S01]  /*4f70*/  @P4 LDG.E.U16 R43, desc[UR22][R74.64] ;  /* 0x000000164a2b4981 */ /* 0x000f62000c1e1500 */
[----:B------:R-:W-:Y:S02]  /*4f80*/  LOP3.LUT P3, RZ, R39, 0x1, RZ, 0xc0, !PT ;  /* 0x0000000127ff7812 */ /* 0x000fe4000786c0ff */
[----:B------:R-:W-:Y:S02]  /*4f90*/  PRMT R39, RZ, 0x7610, R39 ;  /* 0x00007610ff277816 */ /* 0x000fe40000000027 */
[----:B-1----:R-:W-:Y:S01]  /*4fa0*/  LEA R70, P4, R131, UR18, 0x1 ;  /* 0x0000001283467c11 */ /* 0x002fe2000f8808ff */
[----:B------:R-:W-:-:S02]  /*4fb0*/  IMAD R197, R59, UR5, RZ ;  /* 0x000000053bc57c24 */ /* 0x000fc4000f8e02ff */
[----:B------:R-:W-:Y:S01]  /*4fc0*/  IMAD R64, R64, UR5, RZ ;  /* 0x0000000540407c24 */ /* 0x000fe2000f8e02ff */
[----:B------:R-:W-:Y:S01]  /*4fd0*/  LEA.HI.X.SX32 R71, R131, UR19, 0x1, P4 ;  /* 0x0000001383477c11 */ /* 0x000fe2000a0f0eff */
[----:B------:R-:W-:Y:S01]  /*4fe0*/  IMAD R65, R65, UR5, RZ ;  /* 0x0000000541417c24 */ /* 0x000fe2000f8e02ff */
[-C--:B------:R-:W-:Y:S01]  /*4ff0*/  LEA R194, P6, R62, R70.reuse, 0x1 ;  /* 0x000000463ec27211 */ /* 0x080fe200078c08ff */
[----:B------:R0:W5:Y:S01]  /*5000*/  @P1 LDG.E.U16 R39, desc[UR22][R60.64] ;  /* 0x000000163c271981 */ /* 0x000162000c1e1500 */
[----:B------:R-:W-:Y:S01]  /*5010*/  IMAD R63, R63, UR5, RZ ;  /* 0x000000053f3f7c24 */ /* 0x000fe2000f8e02ff */
[-C--:B------:R-:W-:Y:S01]  /*5020*/  LEA R196, P1, R197, R70.reuse, 0x1 ;  /* 0x00000046c5c47211 */ /* 0x080fe200078208ff */
[----:B------:R-:W-:Y:S01]  /*5030*/  IMAD R67, R67, UR5, RZ ;  /* 0x0000000543437c24 */ /* 0x000fe2000f8e02ff */
[----:B------:R-:W-:Y:S01]  /*5040*/  LEA R190, P4, R64, R70, 0x1 ;  /* 0x0000004640be7211 */ /* 0x000fe200078808ff */
[----:B------:R-:W-:Y:S01]  /*5050*/  IMAD R116, R116, UR5, RZ ;  /* 0x0000000574747c24 */ /* 0x000fe2000f8e02ff */
[----:B------:R-:W-:-:S02]  /*5060*/  LEA.HI.X.SX32 R195, R62, R71, 0x1, P6 ;  /* 0x000000473ec37211 */ /* 0x000fc400030f0eff */
[-C--:B------:R-:W-:Y:S01]  /*5070*/  LEA R188, P6, R65, R70.reuse, 0x1 ;  /* 0x0000004641bc7211 */ /* 0x080fe200078c08ff */
[----:B------:R-:W-:Y:S01]  /*5080*/  IMAD R66, R66, UR5, RZ ;  /* 0x0000000542427c24 */ /* 0x000fe2000f8e02ff */
[-C--:B------:R-:W-:Y:S01]  /*5090*/  LEA.HI.X.SX32 R197, R197, R71.reuse, 0x1, P1 ;  /* 0x00000047c5c57211 */ /* 0x080fe200008f0eff */
[----:B------:R-:W-:Y:S01]  /*50a0*/  IMAD R69, R69, UR5, RZ ;  /* 0x0000000545457c24 */ /* 0x000fe2000f8e02ff */
[-C--:B------:R-:W-:Y:S01]  /*50b0*/  LEA.HI.X.SX32 R191, R64, R71.reuse, 0x1, P4 ;  /* 0x0000004740bf7211 */ /* 0x080fe200020f0eff */
[----:B------:R-:W-:Y:S01]  /*50c0*/  IMAD R72, R72, UR5, RZ ;  /* 0x0000000548487c24 */ /* 0x000fe2000f8e02ff */
[-C--:B------:R-:W-:Y:S02]  /*50d0*/  LEA R192, P1, R63, R70.reuse, 0x1 ;  /* 0x000000463fc07211 */ /* 0x080fe400078208ff */
[----:B------:R-:W-:Y:S02]  /*50e0*/  LEA R184, P4, R67, R70, 0x1 ;  /* 0x0000004643b87211 */ /* 0x000fe400078808ff */
        /* <DEDUP_REMOVED lines=73> */
[-C--:B------:R-:W-:Y:S02]  /*5580*/  LEA R134, P6, R122, R70.reuse, 0x1 ;  /* 0x000000467a867211 */ /* 0x080fe400078c08ff */
[----:B------:R-:W-:Y:S01]  /*5590*/  PRMT R38, RZ, 0x7610, R38 ;  /* 0x00007610ff267816 */ /* 0x000fe20000000026 */
[----:B------:R-:W-:Y:S01]  /*55a0*/  IMAD R59, R130, UR5, RZ ;  /* 0x00000005823b7c24 */ /* 0x000fe2000f8e02ff */
[-C--:B------:R-:W-:Y:S01]  /*55b0*/  LEA.HI.X.SX32 R145, R90, R71.reuse, 0x1, P1 ;  /* 0x000000475a917211 */ /* 0x080fe200008f0eff */
[----:B------:R-:W-:Y:S01]  /*55c0*/  IMAD R95, R95, UR5, RZ ;  /* 0x000000055f5f7c24 */ /* 0x000fe2000f8e02ff */
[-C--:B------:R-:W-:Y:S01]  /*55d0*/  LEA.HI.X.SX32 R137, R94, R71.reuse, 0x1, P4 ;  /* 0x000000475e897211 */ /* 0x080fe200020f0eff */
[----:B------:R-:W-:Y:S01]  /*55e0*/  IMAD R99, R99, UR5, RZ ;  /* 0x0000000563637c24 */ /* 0x000fe2000f8e02ff */
[-C--:B------:R-:W-:Y:S01]  /*55f0*/  LEA R138, P1, R93, R70.reuse, 0x1 ;  /* 0x000000465d8a7211 */ /* 0x080fe200078208ff */
[----:B------:R-:W-:Y:S01]  /*5600*/  IMAD R204, R128, UR5, RZ ;  /* 0x0000000580cc7c24 */ /* 0x000fe2000f8e02ff */
[-C--:B------:R-:W-:Y:S01]  /*5610*/  LEA R130, P4, R96, R70.reuse, 0x1 ;  /* 0x0000004660827211 */ /* 0x080fe200078808ff */
[----:B------:R-:W-:Y:S01]  /*5620*/  IMAD R100, R100, UR5, RZ ;  /* 0x0000000564647c24 */ /* 0x000fe2000f8e02ff */
[-C--:B------:R-:W-:Y:S01]  /*5630*/  LEA.HI.X.SX32 R135, R122, R71.reuse, 0x1, P6 ;  /* 0x000000477a877211 */ /* 0x080fe200030f0eff */
[----:B------:R1:W5:Y:S01]  /*5640*/  @P5 LDG.E.U16 R38, desc[UR22][R76.64] ;  /* 0x000000164c265981 */ /* 0x000362000c1e1500 */
[-C--:B------:R-:W-:Y:S01]  /*5650*/  LEA R128, P6, R97, R70.reuse, 0x1 ;  /* 0x0000004661807211 */ /* 0x080fe200078c08ff */
[----:B------:R-:W-:Y:S01]  /*5660*/  IMAD R73, R124, UR5, RZ ;  /* 0x000000057c497c24 */ /* 0x000fe2000f8e02ff */
[-C--:B------:R-:W-:Y:S01]  /*5670*/  LEA.HI.X.SX32 R139, R93, R71.reuse, 0x1, P1 ;  /* 0x000000475d8b7211 */ /* 0x080fe200008f0eff */
[----:B------:R-:W-:Y:S01]  /*5680*/  IMAD R98, R98, UR5, RZ ;  /* 0x0000000562627c24 */ /* 0x000fe2000f8e02ff */
[-C--:B------:R-:W-:Y:S01]  /*5690*/  LEA.HI.X.SX32 R131, R96, R71.reuse, 0x1, P4 ;  /* 0x0000004760837211 */ /* 0x080fe200020f0eff */
[----:B0-----:R-:W-:Y:S01]  /*56a0*/  IMAD R60, R127, UR5, RZ ;  /* 0x000000057f3c7c24 */ /* 0x001fe2000f8e02ff */
[-C--:B------:R-:W-:Y:S01]  /*56b0*/  LEA R132, P1, R95, R70.reuse, 0x1 ;  /* 0x000000465f847211 */ /* 0x080fe200078208ff */
[----:B------:R-:W-:Y:S01]  /*56c0*/  IMAD R102, R102, UR5, RZ ;  /* 0x0000000566667c24 */ /* 0x000fe2000f8e02ff */
[----:B------:R-:W-:Y:S01]  /*56d0*/  LEA R124, P4, R99, R70, 0x1 ;  /* 0x00000046637c7211 */ /* 0x000fe200078808ff */
[----:B-1----:R-:W-:Y:S01]  /*56e0*/  IMAD R76, R129, UR5, RZ ;  /* 0x00000005814c7c24 */ /* 0x002fe2000f8e02ff */
[----:B------:R-:W-:-:S02]  /*56f0*/  LEA.HI.X.SX32 R129, R97, R71, 0x1, P6 ;  /* 0x0000004761817211 */ /* 0x000fc400030f0eff */
[-C--:B------:R-:W-:Y:S01]  /*5700*/  LEA R122, P6, R100, R70.reuse, 0x1 ;  /* 0x00000046647a7211 */ /* 0x080fe200078c08ff */
        /* <DEDUP_REMOVED lines=10> */
[----:B------:R-:W-:Y:S01]  /*57b0*/  IMAD R104, R104, UR5, RZ ;  /* 0x0000000568687c24 */ /* 0x000fe2000f8e02ff */
        /* <DEDUP_REMOVED lines=10> */
[----:B------:R-:W-:Y:S01]  /*5860*/  LEA.HI.X.SX32 R117, R102, R71, 0x1, P6 ;  /* 0x0000004766757211 */ /* 0x000fe200030f0eff */
[----:B------:R-:W-:Y:S01]  /*5870*/  IMAD R199, R110, UR5, RZ ;  /* 0x000000056ec77c24 */ /* 0x000fe2000f8e02ff */
[----:B------:R-:W-:Y:S01]  /*5880*/  LEA R110, P6, R105, R70, 0x1 ;  /* 0x00000046696e7211 */ /* 0x000fe200078c08ff */
[----:B------:R-:W-:-:S02]  /*5890*/  IMAD R74, R108, UR5, RZ ;  /* 0x000000056c4a7c24 */ /* 0x000fc4000f8e02ff */
[----:B------:R-:W-:Y:S01]  /*58a0*/  IMAD R202, R113, UR5, RZ ;  /* 0x0000000571ca7c24 */ /* 0x000fe2000f8e02ff */
[-C--:B------:R-:W-:Y:S01]  /*58b0*/  LEA.HI.X.SX32 R113, R104, R71.reuse, 0x1, P4 ;  /* 0x0000004768717211 */ /* 0x080fe200020f0eff */
[----:B------:R-:W-:Y:S01]  /*58c0*/  IMAD R81, R121, UR5, RZ ;  /* 0x0000000579517c24 */ /* 0x000fe2000f8e02ff */
[-C--:B------:R-:W-:Y:S01]  /*58d0*/  LEA.HI.X.SX32 R121, R101, R71.reuse, 0x1, P1 ;  /* 0x0000004765797211 */ /* 0x080fe200008f0eff */
[----:B------:R-:W-:Y:S01]  /*58e0*/  IMAD R61, R106, UR5, RZ ;  /* 0x000000056a3d7c24 */ /* 0x000fe2000f8e02ff */
[-C--:B------:R-:W-:Y:S01]  /*58f0*/  LEA R106, P4, R107, R70.reuse, 0x1 ;  /* 0x000000466b6a7211 */ /* 0x080fe200078808ff */
[----:B------:R-:W-:Y:S01]  /*5900*/  IMAD R200, R111, UR5, RZ ;  /* 0x000000056fc87c24 */ /* 0x000fe2000f8e02ff */
[-C--:B------:R-:W-:Y:S01]  /*5910*/  LEA.HI.X.SX32 R111, R105, R71.reuse, 0x1, P6 ;  /* 0x00000047696f7211 */ /* 0x080fe200030f0eff */
[----:B------:R-:W-:Y:S01]  /*5920*/  IMAD R203, R114, UR5, RZ ;  /* 0x0000000572cb7c24 */ /* 0x000fe2000f8e02ff */
[-C--:B------:R-:W-:Y:S01]  /*5930*/  LEA R114, P1, R103, R70.reuse, 0x1 ;  /* 0x0000004667727211 */ /* 0x080fe200078208ff */
[----:B------:R-:W-:Y:S01]  /*5940*/  IMAD R198, R109, UR5, RZ ;  /* 0x000000056dc67c24 */ /* 0x000fe2000f8e02ff */
[----:B------:R-:W-:Y:S01]  /*5950*/  LEA R104, P6, R74, R70, 0x1 ;  /* 0x000000464a687211 */ /* 0x000fe200078c08ff */
[----:B------:R-:W-:Y:S01]  /*5960*/  IMAD R89, R115, UR5, RZ ;  /* 0x0000000573597c24 */ /* 0x000fe2000f8e02ff */
[----:B------:R-:W-:-:S02]  /*5970*/  LEA.HI.X.SX32 R115, R103, R71, 0x1, P1 ;  /* 0x0000004767737211 */ /* 0x000fc400008f0eff */
[-C--:B------:R-:W-:Y:S02]  /*5980*/  LEA.HI.X.SX32 R107, R107, R71.reuse, 0x1, P4 ;  /* 0x000000476b6b7211 */ /* 0x080fe400020f0eff */
[-C--:B------:R-:W-:Y:S02]  /*5990*/  LEA R108, P1, R61, R70.reuse, 0x1 ;  /* 0x000000463d6c7211 */ /* 0x080fe400078208ff */
[-C--:B------:R-:W-:Y:S02]  /*59a0*/  LEA R100, P4, R198, R70.reuse, 0x1 ;  /* 0x00000046c6647211 */ /* 0x080fe400078808ff */
[-C--:B------:R-:W-:Y:S02]  /*59b0*/  LEA.HI.X.SX32 R105, R74, R71.reuse, 0x1, P6 ;  /* 0x000000474a697211 */ /* 0x080fe400030f0eff */
[----:B------:R-:W-:Y:S02]  /*59c0*/  LEA R98, P6, R199, R70, 0x1 ;  /* 0x00000046c7627211 */ /* 0x000fe400078c08ff */
        /* <DEDUP_REMOVED lines=20> */
[----:B------:R-:W-:Y:S02]  /*5b10*/  SHF.R.U32.HI R50, RZ, 0x1, R50 ;  /* 0x00000001ff327819 */ /* 0x000fe40000011632 */
[-C--:B------:R-:W-:Y:S02]  /*5b20*/  LEA R84, P1, R85, R70.reuse, 0x1 ;  /* 0x0000004655547211 */ /* 0x080fe400078208ff */
[-C--:B------:R-:W-:Y:S02]  /*5b30*/  LEA R76, P4, R77, R70.reuse, 0x1 ;  /* 0x000000464d4c7211 */ /* 0x080fe400078808ff */
[----:B------:R-:W-:Y:S02]  /*5b40*/  LEA.HI.X.SX32 R81, R81, R71, 0x1, P6 ;  /* 0x0000004751517211 */ /* 0x000fe400030f0eff */
[----:B------:R-:W-:-:S02]  /*5b50*/  LEA R74, P6, R75, R70, 0x1 ;  /* 0x000000464b4a7211 */ /* 0x000fc400078c08ff */
[----:B------:R-:W-:Y:S02]  /*5b60*/  LOP3.LUT P5, RZ, R50, 0x1, RZ, 0xc0, !PT ;  /* 0x0000000132ff7812 */ /* 0x000fe400078ac0ff */
[-C--:B------:R-:W-:Y:S02]  /*5b70*/  LEA.HI.X.SX32 R85, R85, R71.reuse, 0x1, P1 ;  /* 0x0000004755557211 */ /* 0x080fe400008f0eff */
[-C--:B------:R-:W-:Y:S02]  /*5b80*/  LEA.HI.X.SX32 R77, R77, R71.reuse, 0x1, P4 ;  /* 0x000000474d4d7211 */ /* 0x080fe400020f0eff */
[-C--:B------:R-:W-:Y:S02]  /*5b90*/  LEA R78, P1, R79, R70.reuse, 0x1 ;  /* 0x000000464f4e7211 */ /* 0x080fe400078208ff */
[----:B------:R-:W-:Y:S02]  /*5ba0*/  LEA R72, P4, R73, R70, 0x1 ;  /* 0x0000004649487211 */ /* 0x000fe400078808ff */
[----:B------:R-:W-:-:S02]  /*5bb0*/  LEA.HI.X.SX32 R75, R75, R71, 0x1, P6 ;  /* 0x000000474b4b7211 */ /* 0x000fc400030f0eff */
[----:B------:R-:W-:Y:S02]  /*5bc0*/  LEA R70, P6, R59, R70, 0x1 ;  /* 0x000000463b467211 */ /* 0x000fe400078c08ff */
[-C--:B------:R-:W-:Y:S02]  /*5bd0*/  LEA.HI.X.SX32 R79, R79, R71.reuse, 0x1, P1 ;  /* 0x000000474f4f7211 */ /* 0x080fe400008f0eff */
[-C--:B------:R-:W-:Y:S02]  /*5be0*/  LEA.HI.X.SX32 R73, R73, R71.reuse, 0x1, P4 ;  /* 0x0000004749497211 */ /* 0x080fe400020f0eff */
[----:B------:R-:W-:Y:S02]  /*5bf0*/  LEA.HI.X.SX32 R71, R59, R71, 0x1, P6 ;  /* 0x000000473b477211 */ /* 0x000fe400030f0eff */
[----:B------:R-:W-:Y:S02]  /*5c00*/  PRMT R50, RZ, 0x7610, R50 ;  /* 0x00007610ff327816 */ /* 0x000fe40000000032 */
[----:B------:R-:W-:-:S02]  /*5c10*/  PRMT R59, RZ, 0x7610, R59 ;  /* 0x00007610ff3b7816 */ /* 0x000fc4000000003b */
[----:B------:R-:W-:Y:S02]  /*5c20*/  PRMT R60, RZ, 0x7610, R60 ;  /* 0x00007610ff3c7816 */ /* 0x000fe4000000003c */
[----:B------:R2:W5:Y:S04]  /*5c30*/  @P3 LDG.E.U16 R50, desc[UR22][R4.64] ;  /* 0x0000001604323981 */ /* 0x000568000c1e1500 */
[----:B------:R2:W5:Y:S04]  /*5c40*/  @P5 LDG.E.U16 R59, desc[UR22][R6.64] ;  /* 0x00000016063b5981 */ /* 0x000568000c1e1500 */
[----:B------:R2:W5:Y:S01]  /*5c50*/  @!P0 LDG.E.U16 R60, desc[UR22][R8.64] ;  /* 0x00000016083c8981 */ /* 0x000562000c1e1500 */
[----:B------:R-:W-:-:S05]  /*5c60*/  VIADD R216, R10, 0x1f ;  /* 0x0000001f0ad87836 */ /* 0x000fca0000000000 */
[----:B------:R2:W-:Y:S01]  /*5c70*/  STL [R1+0x4], R216 ;  /* 0x000004d801007387 */ /* 0x0005e20000100800 */
[----:B------:R-:W-:Y:S01]  /*5c80*/  ISETP.GT.AND P1, PT, R216, 0x1f, PT ;  /* 0x0000001fd800780c */ /* 0x000fe20003f24270 */
[----:B------:R-:W-:-:S04]  /*5c90*/  @!UP1 UIADD3 UR4, UPT, UPT, -UR4, 0x100000, URZ ;  /* 0x0010000004049890 */ /* 0x000fc8000fffe1ff */
[----:B------:R-:W-:Y:S02]  /*5ca0*/  @!UP1 USHF.L.U32 UR5, UR4, 0xb, URZ ;  /* 0x0000000b04059899 */ /* 0x000fe400080006ff */
[----:B------:R-:W-:Y:S01]  /*5cb0*/  @!UP1 USHF.L.U32 UR4, UR4, 0x1, URZ ;  /* 0x0000000104049899 */ /* 0x000fe200080006ff */
[----:B------:R-:W-:Y:S01]  /*5cc0*/  VOTEU.ALL UP1, P2 ;  /* 0x0000000000ff7886 */ /* 0x000fe20001020000 */
[----:B------:R-:W-:-:S10]  /*5cd0*/  ISETP.LT.AND P4, PT, R205, R10, P1 ;  /* 0x0000000acd00720c */ /* 0x000fd40000f81270 */
[----:B------:R2:W0:Y:S02]  /*5ce0*/  @!UP1 SYNCS.EXCH.64 URZ, [UR11+0x8008], UR4 ;  /* 0x008008040bff95b2 */ /* 0x0004240008000100 */
[----:B--2---:R-:W-:Y:S05]  /*5cf0*/  @!P1 BRA `(.L_x_6) ;  /* 0x0000000000449947 */ /* 0x004fea0003800000 */
[----:B-----5:R-:W-:Y:S02]  /*5d00*/  PRMT R14, R14, 0x5410, R17 ;  /* 0x000054100e0e7816 */ /* 0x020fe40000000011 */
[----:B------:R-:W-:Y:S02]  /*5d10*/  PRMT R15, R15, 0x5410, R18 ;  /* 0x000054100f0f7816 */ /* 0x000fe40000000012 */
[----:B------:R-:W-:Y:S02]  /*5d20*/  PRMT R16, R16, 0x5410, R19 ;  /* 0x0000541010107816 */ /* 0x000fe40000000013 */
[----:B------:R-:W-:Y:S02]  /*5d30*/  PRMT R4, R57, 0x5410, R58 ;  /* 0x0000541039047816 */ /* 0x000fe4000000003a */
[----:B------:R-:W-:Y:S02]  /*5d40*/  PRMT R5, R53, 0x5410, R56 ;  /* 0x0000541035057816 */ /* 0x000fe40000000038 */
[----:B------:R-:W-:-:S02]  /*5d50*/  PRMT R6, R51, 0x5410, R52 ;  /* 0x0000541033067816 */ /* 0x000fc40000000034 */
[----:B------:R-:W-:Y:S02]  /*5d60*/  PRMT R7, R48, 0x5410, R49 ;  /* 0x0000541030077816 */ /* 0x000fe40000000031 */
        /* <DEDUP_REMOVED lines=8> */
[----:B------:R-:W-:-:S04]  /*5df0*/  PRMT R19, R59, 0x5410, R60 ;  /* 0x000054103b137816 */ /* 0x000fc8000000003c */
[----:B------:R1:W-:Y:S03]  /*5e00*/  STTM.x16 tmem[UR12+0x100], R4 ;  /* 0x00010004000079ed */ /* 0x0003e6000824000c */
.L_x_6:
[----:B------:R-:W2:Y:S01]  /*5e10*/  FENCE.VIEW.ASYNC.T ;  /* 0x00000000000073c6 */ /* 0x000ea20000000200 */
[----:B-1---5:R-:W-:Y:S01]  /*5e20*/  PRMT R12, RZ, 0x7610, R12 ;  /* 0x00007610ff0c7816 */ /* 0x022fe2000000000c */
[----:B0-2---:R-:W-:Y:S01]  /*5e30*/  BAR.SYNC.DEFER_BLOCKING 0x0 ;  /* 0x0000000000007b1d */ /* 0x005fe20000010000 */
[----:B------:R-:W-:Y:S02]  /*5e40*/  PRMT R14, RZ, 0x7610, R14 ;  /* 0x00007610ff0e7816 */ /* 0x000fe4000000000e */
[----:B------:R-:W-:Y:S02]  /*5e50*/  PRMT R16, RZ, 0x7610, R16 ;  /* 0x00007610ff107816 */ /* 0x000fe40000000010 */
[----:B------:R-:W-:Y:S01]  /*5e60*/  PRMT R18, RZ, 0x7610, R18 ;  /* 0x00007610ff127816 */ /* 0x000fe20000000012 */
[----:B------:R-:W0:Y:S01]  /*5e70*/  LDCU UR4, c[0x0][0x3a0] ;  /* 0x00007400ff0477ac */ /* 0x000e220008000800 */
[----:B------:R-:W-:Y:S02]  /*5e80*/  PRMT R36, RZ, 0x7610, R36 ;  /* 0x00007610ff247816 */ /* 0x000fe40000000024 */
[----:B------:R-:W-:-:S02]  /*5e90*/  PRMT R38, RZ, 0x7610, R38 ;  /* 0x00007610ff267816 */ /* 0x000fc40000000026 */
[----:B------:R-:W-:Y:S02]  /*5ea0*/  PRMT R40, RZ, 0x7610, R40 ;  /* 0x00007610ff287816 */ /* 0x000fe40000000028 */
[----:B------:R-:W-:Y:S02]  /*5eb0*/  PRMT R42, RZ, 0x7610, R42 ;  /* 0x00007610ff2a7816 */ /* 0x000fe4000000002a */
[----:B------:R-:W-:Y:S02]  /*5ec0*/  PRMT R44, RZ, 0x7610, R44 ;  /* 0x00007610ff2c7816 */ /* 0x000fe4000000002c */
[----:B------:R-:W-:Y:S02]  /*5ed0*/  PRMT R46, RZ, 0x7610, R46 ;  /* 0x00007610ff2e7816 */ /* 0x000fe4000000002e */
[----:B------:R-:W-:Y:S02]  /*5ee0*/  PRMT R48, RZ, 0x7610, R48 ;  /* 0x00007610ff307816 */ /* 0x000fe40000000030 */
[----:B------:R-:W-:-:S02]  /*5ef0*/  PRMT R50, RZ, 0x7610, R50 ;  /* 0x00007610ff327816 */ /* 0x000fc40000000032 */
[----:B------:R-:W-:Y:S01]  /*5f00*/  PRMT R52, RZ, 0x7610, R52 ;  /* 0x00007610ff347816 */ /* 0x000fe20000000034 */
[----:B------:R-:W2:Y:S01]  /*5f10*/  @P4 LDG.E.U16 R12, desc[UR22][R196.64] ;  /* 0x00000016c40c4981 */ /* 0x000ea2000c1e1500 */
[----:B------:R-:W-:Y:S02]  /*5f20*/  PRMT R56, RZ, 0x7610, R56 ;  /* 0x00007610ff387816 */ /* 0x000fe40000000038 */
[----:B------:R-:W-:Y:S01]  /*5f30*/  PRMT R58, RZ, 0x7610, R58 ;  /* 0x00007610ff3a7816 */ /* 0x000fe2000000003a */
[----:B------:R-:W3:Y:S01]  /*5f40*/  @P4 LDG.E.U16 R14, desc[UR22][R192.64] ;  /* 0x00000016c00e4981 */ /* 0x000ee2000c1e1500 */
[----:B------:R-:W-:Y:S02]  /*5f50*/  PRMT R60, RZ, 0x7610, R60 ;  /* 0x00007610ff3c7816 */ /* 0x000fe4000000003c */
[----:B------:R-:W-:Y:S01]  /*5f60*/  PRMT R62, RZ, 0x7610, R62 ;  /* 0x00007610ff3e7816 */ /* 0x000fe2000000003e */
[----:B------:R-:W4:Y:S01]  /*5f70*/  @P4 LDG.E.U16 R16, desc[UR22][R188.64] ;  /* 0x00000016bc104981 */ /* 0x000f22000c1e1500 */
[----:B------:R-:W-:-:S02]  /*5f80*/  PRMT R64, RZ, 0x7610, R64 ;  /* 0x00007610ff407816 */ /* 0x000fc40000000040 */
[----:B------:R-:W-:Y:S01]  /*5f90*/  PRMT R66, RZ, 0x7610, R66 ;  /* 0x00007610ff427816 */ /* 0x000fe20000000042 */
[----:B------:R-:W4:Y:S01]  /*5fa0*/  @P4 LDG.E.U16 R18, desc[UR22][R184.64] ;  /* 0x00000016b8124981 */ /* 0x000f22000c1e1500 */
[----:B------:R-:W-:Y:S02]  /*5fb0*/  PRMT R68, RZ, 0x7610, R68 ;  /* 0x00007610ff447816 */ /* 0x000fe40000000044 */
[----:B------:R-:W-:Y:S01]  /*5fc0*/  PRMT R198, RZ, 0x7610, R198 ;  /* 0x00007610ffc67816 */ /* 0x000fe200000000c6 */
[----:B------:R-:W4:Y:S01]  /*5fd0*/  @P4 LDG.E.U16 R36, desc[UR22][R180.64] ;  /* 0x00000016b4244981 */ /* 0x000f22000c1e1500 */
        /* <DEDUP_REMOVED lines=63> */
[----:B------:R-:W-:-:S03]  /*63d0*/  PRMT R215, RZ, 0x7610, R215 ;  /* 0x00007610ffd77816 */ /* 0x000fc600000000d7 */
[----:B------:R-:W4:Y:S04]  /*63e0*/  @P4 LDG.E.U16 R212, desc[UR22][R92.64] ;  /* 0x000000165cd44981 */ /* 0x000f28000c1e1500 */
        /* <DEDUP_REMOVED lines=36> */
[----:B------:R-:W4:Y:S01]  /*6630*/  @P4 LDG.E.U16 R215, desc[UR22][R70.64] ;  /* 0x0000001646d74981 */ /* 0x000f22000c1e1500 */
[----:B------:R-:W-:-:S02]  /*6640*/  SHF.R.S32.HI R202, RZ, 0x6, R33 ;  /* 0x00000006ffca7819 */ /* 0x000fc40000011421 */
[----:B------:R-:W-:Y:S02]  /*6650*/  SHF.R.S32.HI R35, RZ, 0x1f, R32 ;  /* 0x0000001fff237819 */ /* 0x000fe40000011420 */
[----:B------:R-:W-:Y:S02]  /*6660*/  SGXT R202, R202, 0x1 ;  /* 0x00000001caca781a */ /* 0x000fe40000000200 */
[----:B------:R-:W-:Y:S01]  /*6670*/  SHF.L.U64.HI R35, R32, 0x1, R35 ;  /* 0x0000000120237819 */ /* 0x000fe20000010223 */
[----:B------:R-:W-:Y:S01]  /*6680*/  IMAD.SHL.U32 R32, R54, 0x20, RZ ;  /* 0x0000002036207824 */ /* 0x000fe200078e00ff */
[----:B------:R-:W-:Y:S01]  /*6690*/  LOP3.LUT R202, R202, 0x90, RZ, 0xc0, !PT ;  /* 0x00000090caca7812 */ /* 0x000fe200078ec0ff */
[----:B------:R-:W-:Y:S02]  /*66a0*/  IMAD.SHL.U32 R33, R33, 0x2, RZ ;  /* 0x0000000221217824 */ /* 0x000fe400078e00ff */
[----:B------:R-:W-:-:S03]  /*66b0*/  IMAD.WIDE R34, R32, 0x2, R34 ;  /* 0x0000000220227825 */ /* 0x000fc600078e0222 */
[----:B------:R-:W-:Y:S02]  /*66c0*/  LOP3.LUT R33, R202, 0x7e, R33, 0x78, !PT ;  /* 0x0000007eca217812 */ /* 0x000fe400078e7821 */
[----:B------:R-:W-:Y:S02]  /*66d0*/  IADD3 R202, P0, PT, R34, UR16, RZ ;  /* 0x0000001022ca7c10 */ /* 0x000fe4000ff1e0ff */
[----:B------:R-:W-:Y:S01]  /*66e0*/  LOP3.LUT R34, R33, 0x20, RZ, 0x3c, !PT ;  /* 0x0000002021227812 */ /* 0x000fe200078e3cff */
[----:B0-----:R-:W-:-:S04]  /*66f0*/  UIADD3 UR5, UPT, UPT, UR4, 0x1f, URZ ;  /* 0x0000001f04057890 */ /* 0x001fc8000fffe0ff */
[----:B------:R-:W-:Y:S01]  /*6700*/  USHF.R.S32.HI UR4, URZ, 0x1f, UR5 ;  /* 0x0000001fff047899 */ /* 0x000fe20008011405 */
[----:B------:R-:W-:-:S03]  /*6710*/  IADD3.X R203, PT, PT, R35, UR17, RZ, P0, !PT ;  /* 0x0000001123cb7c10 */ /* 0x000fc600087fe4ff */
[----:B------:R-:W-:Y:S01]  /*6720*/  ULEA.HI UR4, UR4, UR5, URZ, 0x5 ;  /* 0x0000000504047291 */ /* 0x000fe2000f8f28ff */
[----:B------:R-:W-:-:S03]  /*6730*/  ISETP.NE.U32.AND P0, PT, RZ, UR7, PT ;  /* 0x00000007ff007c0c */ /* 0x000fc6000bf05070 */
[----:B------:R-:W-:Y:S01]  /*6740*/  USHF.R.S32.HI UR4, URZ, 0x5, UR4 ;  /* 0x00000005ff047899 */ /* 0x000fe20008011404 */
[----:B------:R-:W-:Y:S01]  /*6750*/  ISETP.LT.OR P1, PT, R216, 0x20, P0 ;  /* 0x00000020d800780c */ /* 0x000fe20000721670 */
[----:B--2---:R-:W-:Y:S04]  /*6760*/  STS.U16 [R33+UR11], R12 ;  /* 0x0000000c21007988 */ /* 0x004fe8000800040b */
[----:B---3--:R-:W-:Y:S04]  /*6770*/  STS.U16 [R33+UR11+0x200], R14 ;  /* 0x0002000e21007988 */ /* 0x008fe8000800040b */
[----:B----4-:R-:W-:Y:S04]  /*6780*/  STS.U16 [R33+UR11+0x400], R16 ;  /* 0x0004001021007988 */ /* 0x010fe8000800040b */
[----:B------:R-:W-:Y:S04]  /*6790*/  STS.U16 [R33+UR11+0x600], R18 ;  /* 0x0006001221007988 */ /* 0x000fe8000800040b */
        /* <DEDUP_REMOVED lines=28> */
[----:B------:R0:W-:Y:S04]  /*6960*/  STS.U16 [R34+UR11+0x100], R5 ;  /* 0x0001000522007988 */ /* 0x0001e8000800040b */
        /* <DEDUP_REMOVED lines=30> */
[----:B------:R1:W-:Y:S01]  /*6b50*/  STS.U16 [R34+UR11+0x3f00], R215 ;  /* 0x003f00d722007988 */ /* 0x0003e2000800040b */
[----:B------:R2:W-:Y:S06]  /*6b60*/  MEMBAR.ALL.CTA ;  /* 0x0000000000007992 */ /* 0x0005ec0000008000 */
[----:B--2---:R-:W2:Y:S01]  /*6b70*/  FENCE.VIEW.ASYNC.S ;  /* 0x00000000000073c6 */ /* 0x004ea20000000000 */
[----:B------:R-:W-:-:S04]  /*6b80*/  UISETP.LT.AND UP1, UPT, UR4, 0x1, UPT ;  /* 0x000000010400788c */ /* 0x000fc8000bf21270 */
[----:B------:R-:W-:Y:S01]  /*6b90*/  USEL UR4, UR4, 0x1, !UP1 ;  /* 0x0000000104047887 */ /* 0x000fe2000c800000 */
[----:B0-----:R-:W-:Y:S01]  /*6ba0*/  SHF.R.S32.HI R5, RZ, 0x1f, R54 ;  /* 0x0000001fff057819 */ /* 0x001fe20000011436 */
[C---:B------:R-:W-:Y:S02]  /*6bb0*/  IMAD R36, R54.reuse, 0xf, RZ ;  /* 0x0000000f36247824 */ /* 0x040fe400078e02ff */
[----:B------:R-:W-:Y:S01]  /*6bc0*/  UIADD3 UR9, UPT, UPT, UR4, -0x1, URZ ;  /* 0xffffffff04097890 */ /* 0x000fe2000fffe0ff */
[C---:B-1----:R-:W-:Y:S02]  /*6bd0*/  IMAD.SHL.U32 R37, R54.reuse, 0x10, RZ ;  /* 0x0000001036257824 */ /* 0x042fe400078e00ff */
[C---:B------:R-:W-:Y:S02]  /*6be0*/  IMAD R38, R54.reuse, 0x11, RZ ;  /* 0x0000001136267824 */ /* 0x040fe400078e02ff */
[C---:B------:R-:W-:Y:S02]  /*6bf0*/  IMAD R39, R54.reuse, 0x12, RZ ;  /* 0x0000001236277824 */ /* 0x040fe400078e02ff */
[----:B------:R-:W-:-:S02]  /*6c00*/  IMAD R40, R54, 0x13, RZ ;  /* 0x0000001336287824 */ /* 0x000fc400078e02ff */
[C---:B---3--:R-:W-:Y:S02]  /*6c10*/  IMAD R41, R54.reuse, 0x14, RZ ;  /* 0x0000001436297824 */ /* 0x048fe400078e02ff */
[C---:B------:R-:W-:Y:S02]  /*6c20*/  IMAD R42, R54.reuse, 0x15, RZ ;  /* 0x00000015362a7824 */ /* 0x040fe400078e02ff */
[C---:B----4-:R-:W-:Y:S02]  /*6c30*/  IMAD R43, R54.reuse, 0x16, RZ ;  /* 0x00000016362b7824 */ /* 0x050fe400078e02ff */
[C---:B------:R-:W-:Y:S02]  /*6c40*/  IMAD R44, R54.reuse, 0x17, RZ ;  /* 0x00000017362c7824 */ /* 0x040fe400078e02ff */
[C---:B------:R-:W-:Y:S02]  /*6c50*/  IMAD R45, R54.reuse, 0x18, RZ ;  /* 0x00000018362d7824 */ /* 0x040fe400078e02ff */
[----:B------:R-:W-:-:S02]  /*6c60*/  IMAD R46, R54, 0x19, RZ ;  /* 0x00000019362e7824 */ /* 0x000fc400078e02ff */
[C---:B------:R-:W-:Y:S02]  /*6c70*/  IMAD R47, R54.reuse, 0x1a, RZ ;  /* 0x0000001a362f7824 */ /* 0x040fe400078e02ff */
[C---:B------:R-:W-:Y:S02]  /*6c80*/  IMAD R48, R54.reuse, 0x1b, RZ ;  /* 0x0000001b36307824 */ /* 0x040fe400078e02ff */
[C---:B------:R-:W-:Y:S02]  /*6c90*/  IMAD R49, R54.reuse, 0x1c, RZ ;  /* 0x0000001c36317824 */ /* 0x040fe400078e02ff */
[C---:B------:R-:W-:Y:S01]  /*6ca0*/  IMAD R50, R54.reuse, 0x1d, RZ ;  /* 0x0000001d36327824 */ /* 0x040fe200078e02ff */
[----:B------:R-:W-:Y:S02]  /*6cb0*/  UISETP.NE.U32.AND UP1, UPT, UR9, URZ, UPT ;  /* 0x000000ff0900728c */ /* 0x000fe4000bf25070 */
[----:B------:R-:W-:Y:S01]  /*6cc0*/  UIADD3 UR13, UPT, UPT, UR10, 0x100, URZ ;  /* 0x000001000a0d7890 */ /* 0x000fe2000fffe0ff */
[----:B------:R-:W-:Y:S01]  /*6cd0*/  IMAD.SHL.U32 R35, R55, 0x20, RZ ;  /* 0x0000002037237824 */ /* 0x000fe200078e00ff */
[C---:B------:R-:W-:Y:S01]  /*6ce0*/  SHF.L.U64.HI R52, R54.reuse, 0x1, R5 ;  /* 0x0000000136347819 */ /* 0x040fe20000010205 */
[C---:B------:R-:W-:Y:S01]  /*6cf0*/  IMAD R51, R54.reuse, 0x1e, RZ ;  /* 0x0000001e36337824 */ /* 0x040fe200078e02ff */
[----:B------:R-:W-:Y:S01]  /*6d00*/  SHF.R.S32.HI R55, RZ, 0x1f, R28 ;  /* 0x0000001fff377819 */ /* 0x000fe2000001141c */
[----:B------:R-:W-:Y:S01]  /*6d10*/  IMAD R53, R54, 0x1f, RZ ;  /* 0x0000001f36357824 */ /* 0x000fe200078e02ff */
[----:B------:R-:W-:-:S02]  /*6d20*/  SHF.R.S32.HI R54, RZ, 0x1f, R3 ;  /* 0x0000001fff367819 */ /* 0x000fc40000011403 */
[----:B------:R-:W-:Y:S02]  /*6d30*/  SHF.R.S32.HI R5, RZ, 0x1f, R20 ;  /* 0x0000001fff057819 */ /* 0x000fe40000011414 */
[----:B------:R-:W-:Y:S02]  /*6d40*/  SHF.R.S32.HI R57, RZ, 0x1f, R24 ;  /* 0x0000001fff397819 */ /* 0x000fe40000011418 */
[----:B------:R-:W-:Y:S02]  /*6d50*/  SHF.R.S32.HI R7, RZ, 0x1f, R26 ;  /* 0x0000001fff077819 */ /* 0x000fe4000001141a */
[----:B------:R-:W-:Y:S02]  /*6d60*/  SHF.R.S32.HI R59, RZ, 0x1f, R30 ;  /* 0x0000001fff3b7819 */ /* 0x000fe4000001141e */
[----:B------:R-:W-:Y:S02]  /*6d70*/  SHF.R.S32.HI R9, RZ, 0x1f, R22 ;  /* 0x0000001fff097819 */ /* 0x000fe40000011416 */
        /* <DEDUP_REMOVED lines=20> */
[----:B------:R-:W-:Y:S01]  /*6ec0*/  SHF.R.S32.HI R17, RZ, 0x1f, R50 ;  /* 0x0000001fff117819 */ /* 0x000fe20000011432 */
[----:B--2---:R-:W-:Y:S06]  /*6ed0*/  BAR.SYNC.DEFER_BLOCKING 0x0 ;  /* 0x0000000000007b1d */ /* 0x004fec0000010000 */
[----:B------:R-:W-:Y:S05]  /*6ee0*/  @P1 BRA `(.L_x_7) ;  /* 0x00000000004c1947 */ /* 0x000fea0003800000 */
[----:B------:R-:W-:Y:S01]  /*6ef0*/  USHF.R.U32.HI UR6, URZ, 0x4, UR11 ;  /* 0x00000004ff067899 */ /* 0x000fe2000801160b */
[----:B------:R-:W-:Y:S01]  /*6f00*/  UMOV UR14, 0xfffffffe ;  /* 0xfffffffe000e7882 */ /* 0x000fe20000000000 */
[----:B------:R-:W-:Y:S02]  /*6f10*/  UMOV UR15, 0x7fffbfdf ;  /* 0x7fffbfdf000f7882 */ /* 0x000fe40000000000 */
[----:B------:R-:W-:Y:S01]  /*6f20*/  USGXT.U32 UR6, UR6, 0xe ;  /* 0x0000000e0606789a */ /* 0x000fe20008000000 */
[----:B------:R-:W-:Y:S01]  /*6f30*/  UMOV UR7, URZ ;  /* 0x000000ff00077c82 */ /* 0x000fe20008000000 */
[----:B------:R-:W-:Y:S02]  /*6f40*/  UIADD3 UR16, UPT, UPT, UR10, 0x108, URZ ;  /* 0x000001080a107890 */ /* 0x000fe4000fffe0ff */
[----:B------:R-:W-:Y:S01]  /*6f50*/  UIADD3.64 UR14, UPT, UPT, UR6, -UR14, URZ ;  /* 0x8000000e060e7297 */ /* 0x000fe2000fffe0ff */
[----:B------:R-:W-:Y:S01]  /*6f60*/  UMOV UR18, 0x0 ;  /* 0x0000000000127882 */ /* 0x000fe20000000000 */
[----:B------:R-:W-:Y:S01]  /*6f70*/  UMOV UR19, 0x8400490 ;  /* 0x0840049000137882 */ /* 0x000fe20000000000 */
[----:B------:R-:W-:Y:S01]  /*6f80*/  UMOV UR4, UR8 ;  /* 0x0000000800047c82 */ /* 0x000fe20008000000 */
[----:B------:R-:W-:Y:S01]  /*6f90*/  UMOV UR5, URZ ;  /* 0x000000ff00057c82 */ /* 0x000fe20008000000 */
[----:B------:R-:W-:Y:S01]  /*6fa0*/  UMOV UR7, 0x80004020 ;  /* 0x8000402000077882 */ /* 0x000fe20000000000 */
[----:B------:R-:W-:Y:S01]  /*6fb0*/  UMOV UR20, 0x0 ;  /* 0x0000000000147882 */ /* 0x000fe20000000000 */
[----:B------:R-:W-:Y:S01]  /*6fc0*/  UMOV UR21, 0x8400490 ;  /* 0x0840049000157882 */ /* 0x000fe20000000000 */
[----:B------:R-:W-:Y:S01]  /*6fd0*/  UMOV UR4, UR4 ;  /* 0x0000000400047c82 */ /* 0x000fe20008000000 */
[----:B------:R0:W-:Y:S01]  /*6fe0*/  UTCHMMA tmem[UR13], gdesc[UR6], tmem[UR10], tmem[UR18], idesc[UR19], !UPT ;  /* 0x00ff12060d0079ea */ /* 0x0001e2000f80000a */
[----:B------:R0:W-:Y:S01]  /*6ff0*/  UTCHMMA tmem[UR16], gdesc[UR14], tmem[UR10], tmem[UR20], idesc[UR21], UPT ;  /* 0x00ff140e100079ea */ /* 0x0001e2000b80000a */
[----:B------:R0:W-:Y:S01]  /*7000*/  UTCBAR [UR4], URZ ;  /* 0x000000ff040073e9 */ /* 0x0001e200080000ff */
[----:B------:R-:W-:Y:S01]  /*7010*/  NOP ;  /* 0x0000000000007918 */ /* 0x000fe20000000000 */
.L_x_7:
[----:B------:R-:W-:Y:S01]  /*7020*/  SHF.R.S32.HI R16, RZ, 0x1f, R51 ;  /* 0x0000001fff107819 */ /* 0x000fe20000011433 */
[----:B0-----:R-:W-:Y:S01]  /*7030*/  UMOV UR4, URZ ;  /* 0x000000ff00047c82 */ /* 0x001fe20008000000 */
[----:B------:R-:W-:Y:S01]  /*7040*/  SHF.R.S32.HI R18, RZ, 0x1f, R53 ;  /* 0x0000001fff127819 */ /* 0x000fe20000011435 */
[----:B------:R-:W-:Y:S06]  /*7050*/  BRA.U !UP1, `(.L_x_8) ;  /* 0x0000002109687547 */ /* 0x000fec000b800000 */
[----:B------:R-:W-:Y:S01]  /*7060*/  UIADD3 UR5, UPT, UPT, UR11, 0x4000, URZ ;  /* 0x000040000b057890 */ /* 0x000fe2000fffe0ff */
[----:B------:R-:W-:Y:S01]  /*7070*/  SHF.L.U64.HI R56, R20, 0x1, R5 ;  /* 0x0000000114387819 */ /* 0x000fe20000010205 */
[----:B------:R-:W-:Y:S01]  /*7080*/  UMOV UR14, 0xfffffffe ;  /* 0xfffffffe000e7882 */ /* 0x000fe20000000000 */
[----:B------:R-:W-:Y:S01]  /*7090*/  SHF.L.U64.HI R61, R21, 0x1, R4 ;  /* 0x00000001153d7819 */ /* 0x000fe20000010204 */
[----:B------:R-:W-:Y:S01]  /*70a0*/  USHF.R.U32.HI UR5, URZ, 0x4, UR5 ;  /* 0x00000004ff057899 */ /* 0x000fe20008011605 */
[----:B------:R-:W-:Y:S01]  /*70b0*/  SHF.L.U64.HI R5, R44, 0x1, R11 ;  /* 0x000000012c057819 */ /* 0x000fe2000001020b */
[----:B------:R-:W-:Y:S01]  /*70c0*/  UMOV UR15, 0x7fffbfdf ;  /* 0x7fffbfdf000f7882 */ /* 0x000fe20000000000 */
[----:B------:R-:W-:Y:S01]  /*70d0*/  SHF.L.U64.HI R4, R45, 0x1, R10 ;  /* 0x000000012d047819 */ /* 0x000fe2000001020a */
[----:B------:R-:W-:Y:S01]  /*70e0*/  USGXT.U32 UR6, UR5, 0xe ;  /* 0x0000000e0506789a */ /* 0x000fe20008000000 */
[----:B------:R-:W-:Y:S01]  /*70f0*/  SHF.L.U64.HI R5, R46, 0x1, R13 ;  /* 0x000000012e057819 */ /* 0x000fe2000001020d */
[----:B------:R-:W-:Y:S01]  /*7100*/  UMOV UR7, URZ ;  /* 0x000000ff00077c82 */ /* 0x000fe20008000000 */
[----:B------:R-:W-:Y:S01]  /*7110*/  SHF.L.U64.HI R4, R47, 0x1, R12 ;  /* 0x000000012f047819 */ /* 0x000fe2000001020c */
[----:B------:R-:W-:Y:S01]  /*7120*/  UIADD3.64 UR14, UPT, UPT, UR6, -UR14, URZ ;  /* 0x8000000e060e7297 */ /* 0x000fe2000fffe0ff */
[----:B------:R-:W-:Y:S01]  /*7130*/  SHF.L.U64.HI R63, R25, 0x1, R6 ;  /* 0x00000001193f7819 */ /* 0x000fe20000010206 */
[----:B------:R-:W-:Y:S01]  /*7140*/  UMOV UR20, UR9 ;  /* 0x0000000900147c82 */ /* 0x000fe20008000000 */
[----:B------:R-:W-:Y:S01]  /*7150*/  SHF.L.U64.HI R5, R49, 0x1, R14 ;  /* 0x0000000131057819 */ /* 0x000fe2000001020e */
[----:B------:R-:W-:Y:S01]  /*7160*/  UMOV UR21, 0x1 ;  /* 0x0000000100157882 */ /* 0x000fe20000000000 */
[----:B------:R-:W-:Y:S01]  /*7170*/  SHF.L.U64.HI R4, R50, 0x1, R17 ;  /* 0x0000000132047819 */ /* 0x000fe20000010211 */
[----:B------:R-:W-:Y:S01]  /*7180*/  UMOV UR5, URZ ;  /* 0x000000ff00057c82 */ /* 0x000fe20008000000 */
[----:B------:R-:W-:-:S02]  /*7190*/  SHF.L.U64.HI R54, R3, 0x1, R54 ;  /* 0x0000000103367819 */ /* 0x000fc40000010236 */
[----:B------:R-:W-:Y:S02]  /*71a0*/  SHF.L.U64.HI R55, R28, 0x1, R55 ;  /* 0x000000011c377819 */ /* 0x000fe40000010237 */
[----:B------:R-:W-:Y:S02]  /*71b0*/  SHF.L.U64.HI R57, R24, 0x1, R57 ;  /* 0x0000000118397819 */ /* 0x000fe40000010239 */
[----:B------:R-:W-:Y:S02]  /*71c0*/  SHF.L.U64.HI R58, R26, 0x1, R7 ;  /* 0x000000011a3a7819 */ /* 0x000fe40000010207 */
[----:B------:R-:W-:Y:S02]  /*71d0*/  SHF.L.U64.HI R59, R30, 0x1, R59 ;  /* 0x000000011e3b7819 */ /* 0x000fe4000001023b */
[----:B------:R-:W-:Y:S02]  /*71e0*/  SHF.L.U64.HI R60, R22, 0x1, R9 ;  /* 0x00000001163c7819 */ /* 0x000fe40000010209 */
        /* <DEDUP_REMOVED lines=14> */
[----:B------:R-:W-:-:S07]  /*72d0*/  SHF.L.U64.HI R4, R53, 0x1, R18 ;  /* 0x0000000135047819 */ /* 0x000fce0000010212 */
.L_x_11:
[-C--:B------:R-:W-:Y:S02]  /*72e0*/  LEA R6, P1, R3, R202.reuse, 0x1 ;  /* 0x000000ca03067211 */ /* 0x080fe400078208ff */
[C---:B------:R-:W-:Y:S02]  /*72f0*/  ISETP.GT.AND P5, PT, R0.reuse, 0x2, PT ;  /* 0x000000020000780c */ /* 0x040fe40003fa4270 */
[----:B------:R-:W-:Y:S01]  /*7300*/  ISETP.GT.AND P4, PT, R0, 0x3, PT ;  /* 0x000000030000780c */ /* 0x000fe20003f84270 */
[C---:B------:R-:W-:Y:S01]  /*7310*/  IMAD.X R7, R203.reuse, 0x1, R54, P1 ;  /* 0x00000001cb077824 */ /* 0x040fe200008e0636 */
[----:B------:R-:W-:Y:S02]  /*7320*/  LEA R4, P1, R28, R202, 0x1 ;  /* 0x000000ca1c047211 */ /* 0x000fe400078208ff */
[----:B------:R-:W-:Y:S02]  /*7330*/  PRMT R10, RZ, 0x7610, R10 ;  /* 0x00007610ff0a7816 */ /* 0x000fe4000000000a */
[----:B------:R-:W-:Y:S01]  /*7340*/  PRMT R12, RZ, 0x7610, R12 ;  /* 0x00007610ff0c7816 */ /* 0x000fe2000000000c */
[----:B------:R-:W-:Y:S01]  /*7350*/  IMAD.X R5, R203, 0x1, R55, P1 ;  /* 0x00000001cb057824 */ /* 0x000fe200008e0637 */
[----:B------:R-:W-:-:S02]  /*7360*/  ISETP.GT.AND P3, PT, R0, 0x4, PT ;  /* 0x000000040000780c */ /* 0x000fc40003f64270 */
[----:B------:R-:W-:Y:S01]  /*7370*/  ISETP.GT.AND P1, PT, R0, 0x5, PT ;  /* 0x000000050000780c */ /* 0x000fe20003f24270 */
[----:B------:R0:W2:Y:S01]  /*7380*/  @P5 LDG.E.U16 R10, desc[UR22][R6.64] ;  /* 0x00000016060a5981 */ /* 0x0000a2000c1e1500 */
[----:B------:R-:W-:-:S03]  /*7390*/  PRMT R11, RZ, 0x7610, R11 ;  /* 0x00007610ff0b7816 */ /* 0x000fc6000000000b */
[----:B------:R1:W2:Y:S01]  /*73a0*/  @P4 LDG.E.U16 R12, desc[UR22][R4.64] ;  /* 0x00000016040c4981 */ /* 0x0002a2000c1e1500 */
[----:B------:R-:W-:Y:S02]  /*73b0*/  PRMT R14, RZ, 0x7610, R14 ;  /* 0x00007610ff0e7816 */ /* 0x000fe4000000000e */
[-C--:B0-----:R-:W-:Y:S02]  /*73c0*/  LEA R6, P5, R20, R202.reuse, 0x1 ;  /* 0x000000ca14067211 */ /* 0x081fe400078a08ff */
[----:B-1----:R-:W-:-:S03]  /*73d0*/  LEA R4, P6, R24, R202, 0x1 ;  /* 0x000000ca18047211 */ /* 0x002fc600078c08ff */
[C---:B------:R-:W-:Y:S02]  /*73e0*/  IMAD.X R7, R203.reuse, 0x1, R56, P5 ;  /* 0x00000001cb077824 */ /* 0x040fe400028e0638 */
[----:B------:R-:W-:-:S03]  /*73f0*/  IMAD.X R5, R203, 0x1, R57, P6 ;  /* 0x00000001cb057824 */ /* 0x000fc600030e0639 */
[----:B------:R0:W3:Y:S04]  /*7400*/  @P3 LDG.E.U16 R11, desc[UR22][R6.64] ;  /* 0x00000016060b3981 */ /* 0x0000e8000c1e1500 */
[----:B------:R1:W3:Y:S01]  /*7410*/  @P1 LDG.E.U16 R14, desc[UR22][R4.64] ;  /* 0x00000016040e1981 */ /* 0x0002e2000c1e1500 */
[C---:B------:R-:W-:Y:S02]  /*7420*/  ISETP.GT.AND P4, PT, R0.reuse, 0x6, PT ;  /* 0x000000060000780c */ /* 0x040fe40003f84270 */
[----:B------:R-:W-:Y:S02]  /*7430*/  ISETP.GT.AND P3, PT, R0, 0x7, PT ;  /* 0x000000070000780c */ /* 0x000fe40003f64270 */
[----:B0-----:R-:W-:Y:S02]  /*7440*/  LEA R6, P5, R26, R202, 0x1 ;  /* 0x000000ca1a067211 */ /* 0x001fe400078a08ff */
[----:B------:R-:W-:-:S02]  /*7450*/  PRMT R13, RZ, 0x7610, R13 ;  /* 0x00007610ff0d7816 */ /* 0x000fc4000000000d */
[-C--:B-1----:R-:W-:Y:S01]  /*7460*/  LEA R4, P6, R30, R202.reuse, 0x1 ;  /* 0x000000ca1e047211 */ /* 0x082fe200078c08ff */
[C---:B------:R-:W-:Y:S01]  /*7470*/  IMAD.X R7, R203.reuse, 0x1, R58, P5 ;  /* 0x00000001cb077824 */ /* 0x040fe200028e063a */
[C---:B------:R-:W-:Y:S02]  /*7480*/  ISETP.GT.AND P1, PT, R0.reuse, 0x8, PT ;  /* 0x000000080000780c */ /* 0x040fe40003f24270 */
[----:B------:R-:W-:Y:S01]  /*7490*/  PRMT R16, RZ, 0x7610, R16 ;  /* 0x00007610ff107816 */ /* 0x000fe20000000010 */
[----:B------:R-:W-:Y:S01]  /*74a0*/  IMAD.X R5, R203, 0x1, R59, P6 ;  /* 0x00000001cb057824 */ /* 0x000fe200030e063b */
[----:B-----5:R0:W5:Y:S01]  /*74b0*/  @P4 LDG.E.U16 R13, desc[UR22][R6.64] ;  /* 0x00000016060d4981 */ /* 0x020162000c1e1500 */
[----:B------:R-:W-:Y:S02]  /*74c0*/  ISETP.GT.AND P4, PT, R0, 0x9, PT ;  /* 0x000000090000780c */ /* 0x000fe40003f84270 */
[----:B------:R-:W-:Y:S01]  /*74d0*/  PRMT R15, RZ, 0x7610, R15 ;  /* 0x00007610ff0f7816 */ /* 0x000fe2000000000f */
[----:B------:R1:W5:Y:S01]  /*74e0*/  @P3 LDG.E.U16 R16, desc[UR22][R4.64] ;  /* 0x0000001604103981 */ /* 0x000362000c1e1500 */
[----:B0-----:R-:W-:-:S02]  /*74f0*/  LEA R6, P5, R22, R202, 0x1 ;  /* 0x000000ca16067211 */ /* 0x001fc400078a08ff */
[----:B------:R-:W-:Y:S02]  /*7500*/  ISETP.GT.AND P3, PT, R0, 0xa, PT ;  /* 0x0000000a0000780c */ /* 0x000fe40003f64270 */
[----:B-1----:R-:W-:Y:S01]  /*7510*/  LEA R4, P6, R21, R202, 0x1 ;  /* 0x000000ca15047211 */ /* 0x002fe200078c08ff */
[----:B------:R-:W-:Y:S01]  /*7520*/  IMAD.X R7, R203, 0x1, R60, P5 ;  /* 0x00000001cb077824 */ /* 0x000fe200028e063c */
[----:B------:R-:W-:-:S03]  /*7530*/  PRMT R18, RZ, 0x7610, R18 ;  /* 0x00007610ff127816 */ /* 0x000fc60000000012 */
[----:B------:R-:W-:Y:S01]  /*7540*/  IMAD.X R5, R203, 0x1, R61, P6 ;  /* 0x00000001cb057824 */ /* 0x000fe200030e063d */
[----:B------:R0:W5:Y:S01]  /*7550*/  @P1 LDG.E.U16 R15, desc[UR22][R6.64] ;  /* 0x00000016060f1981 */ /* 0x000162000c1e1500 */
[C---:B------:R-:W-:Y:S02]  /*7560*/  ISETP.GT.AND P1, PT, R0.reuse, 0xb, PT ;  /* 0x0000000b0000780c */ /* 0x040fe40003f24270 */
[----:B------:R-:W-:Y:S01]  /*7570*/  PRMT R17, RZ, 0x7610, R17 ;  /* 0x00007610ff117816 */ /* 0x000fe20000000011 */
[----:B------:R1:W5:Y:S01]  /*7580*/  @P4 LDG.E.U16 R18, desc[UR22][R4.64] ;  /* 0x0000001604124981 */ /* 0x000362000c1e1500 */
[-C--:B0-----:R-:W-:Y:S02]  /*7590*/  LEA R6, P5, R23, R202.reuse, 0x1 ;  /* 0x000000ca17067211 */ /* 0x081fe400078a08ff */
        /* <DEDUP_REMOVED lines=36> */
[----:B------:R-:W-:Y:S02]  /*77e0*/  ISETP.GT.AND P3, PT, R0, 0x13, PT ;  /* 0x000000130000780c */ /* 0x000fe40003f64270 */
[----:B------:R-:W-:Y:S01]  /*77f0*/  PRMT R210, RZ, 0x7610, R210 ;  /* 0x00007610ffd27816 */ /* 0x000fe200000000d2 */
[----:B------:R1:W5:Y:S01]  /*7800*/  @P1 LDG.E.U16 R211, desc[UR22][R4.64] ;  /* 0x0000001604d31981 */ /* 0x000362000c1e1500 */
[-C--:B0-----:R-:W-:Y:S02]  /*7810*/  LEA R6, P5, R39, R202.reuse, 0x1 ;  /* 0x000000ca27067211 */ /* 0x081fe400078a08ff */
[----:B-1----:R-:W-:-:S03]  /*7820*/  LEA R4, P6, R40, R202, 0x1 ;  /* 0x000000ca28047211 */ /* 0x002fc600078c08ff */
[C---:B------:R-:W-:Y:S01]  /*7830*/  IMAD.X R7, R203.reuse, 0x1, R198, P5 ;  /* 0x00000001cb077824 */ /* 0x040fe200028e06c6 */
[----:B------:R-:W-:Y:S02]  /*7840*/  PRMT R213, RZ, 0x7610, R213 ;  /* 0x00007610ffd57816 */ /* 0x000fe400000000d5 */
[----:B------:R-:W-:Y:S01]  /*7850*/  ISETP.GT.AND P1, PT, R0, 0x14, PT ;  /* 0x000000140000780c */ /* 0x000fe20003f24270 */
[----:B------:R-:W-:Y:S01]  /*7860*/  IMAD.X R5, R203, 0x1, R199, P6 ;  /* 0x00000001cb057824 */ /* 0x000fe200030e06c7 */
[----:B------:R0:W5:Y:S01]  /*7870*/  @P4 LDG.E.U16 R210, desc[UR22][R6.64] ;  /* 0x0000001606d24981 */ /* 0x000162000c1e1500 */
[----:B------:R-:W-:-:S03]  /*7880*/  PRMT R212, RZ, 0x7610, R212 ;  /* 0x00007610ffd47816 */ /* 0x000fc600000000d4 */
[----:B------:R1:W5:Y:S01]  /*7890*/  @P3 LDG.E.U16 R213, desc[UR22][R4.64] ;  /* 0x0000001604d53981 */ /* 0x000362000c1e1500 */
[----:B0-----:R-:W-:Y:S02]  /*78a0*/  LEA R6, P5, R41, R202, 0x1 ;  /* 0x000000ca29067211 */ /* 0x001fe400078a08ff */
[----:B------:R-:W-:-:S03]  /*78b0*/  ISETP.GT.AND P4, PT, R0, 0x15, PT ;  /* 0x000000150000780c */ /* 0x000fc60003f84270 */
[C---:B------:R-:W-:Y:S01]  /*78c0*/  IMAD.X R7, R203.reuse, 0x1, R200, P5 ;  /* 0x00000001cb077824 */ /* 0x040fe200028e06c8 */
[-C--:B-1----:R-:W-:Y:S02]  /*78d0*/  LEA R4, P5, R42, R202.reuse, 0x1 ;  /* 0x000000ca2a047211 */ /* 0x082fe400078a08ff */
[----:B------:R-:W-:Y:S02]  /*78e0*/  SHF.R.S32.HI R227, RZ, 0x1f, R44 ;  /* 0x0000001fffe37819 */ /* 0x000fe4000001142c */
[----:B------:R0:W5:Y:S01]  /*78f0*/  @P1 LDG.E.U16 R212, desc[UR22][R6.64] ;  /* 0x0000001606d41981 */ /* 0x000162000c1e1500 */
[----:B------:R-:W-:Y:S01]  /*7900*/  IMAD.X R5, R203, 0x1, R201, P5 ;  /* 0x00000001cb057824 */ /* 0x000fe200028e06c9 */
[C---:B------:R-:W-:Y:S02]  /*7910*/  SHF.L.U64.HI R227, R44.reuse, 0x1, R227 ;  /* 0x000000012ce37819 */ /* 0x040fe400000102e3 */
[----:B------:R-:W-:Y:S02]  /*7920*/  LEA R8, P5, R44, R202, 0x1 ;  /* 0x000000ca2c087211 */ /* 0x000fe400078a08ff */
[----:B------:R-:W-:-:S02]  /*7930*/  ISETP.GT.AND P1, PT, R0, 0x17, PT ;  /* 0x000000170000780c */ /* 0x000fc40003f24270 */
[----:B------:R-:W-:Y:S01]  /*7940*/  PRMT R215, RZ, 0x7610, R215 ;  /* 0x00007610ffd77816 */ /* 0x000fe200000000d7 */
[----:B------:R-:W-:Y:S01]  /*7950*/  IMAD.X R9, R203, 0x1, R227, P5 ;  /* 0x00000001cb097824 */ /* 0x000fe200028e06e3 */
[----:B0-----:R-:W-:Y:S02]  /*7960*/  LEA R6, P6, R43, R202, 0x1 ;  /* 0x000000ca2b067211 */ /* 0x001fe400078c08ff */
[----:B------:R-:W-:Y:S02]  /*7970*/  ISETP.GT.AND P3, PT, R0, 0x16, PT ;  /* 0x000000160000780c */ /* 0x000fe40003f64270 */
[----:B------:R-:W-:Y:S01]  /*7980*/  SHF.R.S32.HI R227, RZ, 0x1f, R45 ;  /* 0x0000001fffe37819 */ /* 0x000fe2000001142d */
[----:B------:R-:W-:Y:S01]  /*7990*/  IMAD.X R7, R203, 0x1, R204, P6 ;  /* 0x00000001cb077824 */ /* 0x000fe200030e06cc */
[----:B------:R0:W5:Y:S01]  /*79a0*/  @P4 LDG.E.U16 R215, desc[UR22][R4.64] ;  /* 0x0000001604d74981 */ /* 0x000162000c1e1500 */
[----:B------:R-:W-:Y:S02]  /*79b0*/  PRMT R216, RZ, 0x7610, R216 ;  /* 0x00007610ffd87816 */ /* 0x000fe400000000d8 */
[----:B------:R-:W-:-:S02]  /*79c0*/  SHF.L.U64.HI R227, R45, 0x1, R227 ;  /* 0x000000012de37819 */ /* 0x000fc400000102e3 */
[----:B------:R-:W-:Y:S02]  /*79d0*/  PRMT R214, RZ, 0x7610, R214 ;  /* 0x00007610ffd67816 */ /* 0x000fe400000000d6 */
[----:B------:R-:W5:Y:S01]  /*79e0*/  @P1 LDG.E.U16 R216, desc[UR22][R8.64] ;  /* 0x0000001608d81981 */ /* 0x000f62000c1e1500 */
[----:B0-----:R-:W-:-:S03]  /*79f0*/  LEA R4, P6, R45, R202, 0x1 ;  /* 0x000000ca2d047211 */ /* 0x001fc600078c08ff */
[----:B------:R0:W5:Y:S01]  /*7a00*/  @P3 LDG.E.U16 R214, desc[UR22][R6.64] ;  /* 0x0000001606d63981 */ /* 0x000162000c1e1500 */
[----:B------:R-:W-:Y:S02]  /*7a10*/  SHF.R.S32.HI R228, RZ, 0x1f, R46 ;  /* 0x0000001fffe47819 */ /* 0x000fe4000001142e */
[----:B------:R-:W-:Y:S01]  /*7a20*/  ISETP.GT.AND P1, PT, R0, 0x19, PT ;  /* 0x000000190000780c */ /* 0x000fe20003f24270 */
[----:B------:R-:W-:Y:S01]  /*7a30*/  IMAD.X R5, R203, 0x1, R227, P6 ;  /* 0x00000001cb057824 */ /* 0x000fe200030e06e3 */
[----:B------:R-:W-:Y:S02]  /*7a40*/  SHF.R.S32.HI R227, RZ, 0x1f, R47 ;  /* 0x0000001fffe37819 */ /* 0x000fe4000001142f */
[----:B------:R-:W-:Y:S02]  /*7a50*/  SHF.L.U64.HI R228, R46, 0x1, R228 ;  /* 0x000000012ee47819 */ /* 0x000fe400000102e4 */
[----:B------:R-:W-:Y:S02]  /*7a60*/  ISETP.GT.AND P3, PT, R0, 0x18, PT ;  /* 0x000000180000780c */ /* 0x000fe40003f64270 */
[----:B0-----:R-:W-:-:S02]  /*7a70*/  LEA R6, P5, R46, R202, 0x1 ;  /* 0x000000ca2e067211 */ /* 0x001fc400078a08ff */
[C---:B------:R-:W-:Y:S02]  /*7a80*/  LEA R8, P6, R47.reuse, R202, 0x1 ;  /* 0x000000ca2f087211 */ /* 0x040fe400078c08ff */
[----:B------:R-:W-:Y:S02]  /*7a90*/  SHF.L.U64.HI R227, R47, 0x1, R227 ;  /* 0x000000012fe37819 */ /* 0x000fe400000102e3 */
[----:B------:R-:W-:Y:S01]  /*7aa0*/  ISETP.GT.AND P4, PT, R0, 0x1a, PT ;  /* 0x0000001a0000780c */ /* 0x000fe20003f84270 */
[C---:B------:R-:W-:Y:S01]  /*7ab0*/  IMAD.X R7, R203.reuse, 0x1, R228, P5 ;  /* 0x00000001cb077824 */ /* 0x040fe200028e06e4 */
[----:B------:R-:W-:Y:S01]  /*7ac0*/  PRMT R219, RZ, 0x7610, R219 ;  /* 0x00007610ffdb7816 */ /* 0x000fe200000000db */
[----:B------:R-:W-:Y:S01]  /*7ad0*/  IMAD.X R9, R203, 0x1, R227, P6 ;  /* 0x00000001cb097824 */ /* 0x000fe200030e06e3 */
[----:B------:R-:W-:Y:S02]  /*7ae0*/  SHF.R.S32.HI R227, RZ, 0x1f, R49 ;  /* 0x0000001fffe37819 */ /* 0x000fe40000011431 */
[----:B------:R-:W-:-:S02]  /*7af0*/  PRMT R218, RZ, 0x7610, R218 ;  /* 0x00007610ffda7816 */ /* 0x000fc400000000da */
[----:B------:R-:W-:Y:S01]  /*7b00*/  PRMT R217, RZ, 0x7610, R217 ;  /* 0x00007610ffd97816 */ /* 0x000fe200000000d9 */
[----:B------:R0:W5:Y:S01]  /*7b10*/  @P1 LDG.E.U16 R219, desc[UR22][R6.64] ;  /* 0x0000001606db1981 */ /* 0x000162000c1e1500 */
[----:B------:R-:W-:Y:S02]  /*7b20*/  SHF.R.S32.HI R228, RZ, 0x1f, R48 ;  /* 0x0000001fffe47819 */ /* 0x000fe40000011430 */
[----:B------:R-:W-:Y:S01]  /*7b30*/  SHF.L.U64.HI R227, R49, 0x1, R227 ;  /* 0x0000000131e37819 */ /* 0x000fe200000102e3 */
[----:B------:R1:W5:Y:S01]  /*7b40*/  @P3 LDG.E.U16 R218, desc[UR22][R4.64] ;  /* 0x0000001604da3981 */ /* 0x000362000c1e1500 */
[----:B------:R-:W-:-:S03]  /*7b50*/  SHF.L.U64.HI R228, R48, 0x1, R228 ;  /* 0x0000000130e47819 */ /* 0x000fc600000102e4 */
[----:B------:R4:W5:Y:S01]  /*7b60*/  @P4 LDG.E.U16 R217, desc[UR22][R8.64] ;  /* 0x0000001608d94981 */ /* 0x000962000c1e1500 */
[-C--:B0-----:R-:W-:Y:S02]  /*7b70*/  LEA R6, P6, R49, R202.reuse, 0x1 ;  /* 0x000000ca31067211 */ /* 0x081fe400078c08ff */
[----:B------:R-:W-:Y:S02]  /*7b80*/  ISETP.GT.AND P4, PT, R0, 0x1c, PT ;  /* 0x0000001c0000780c */ /* 0x000fe40003f84270 */
[----:B-1----:R-:W-:Y:S01]  /*7b90*/  LEA R4, P1, R48, R202, 0x1 ;  /* 0x000000ca30047211 */ /* 0x002fe200078208ff */
[C---:B------:R-:W-:Y:S01]  /*7ba0*/  IMAD.X R7, R203.reuse, 0x1, R227, P6 ;  /* 0x00000001cb077824 */ /* 0x040fe200030e06e3 */
[----:B------:R-:W-:Y:S02]  /*7bb0*/  SHF.R.S32.HI R227, RZ, 0x1f, R50 ;  /* 0x0000001fffe37819 */ /* 0x000fe40000011432 */
[C---:B------:R-:W-:Y:S01]  /*7bc0*/  ISETP.GT.AND P3, PT, R0.reuse, 0x1d, PT ;  /* 0x0000001d0000780c */ /* 0x040fe20003f64270 */
[----:B------:R-:W-:Y:S01]  /*7bd0*/  IMAD.X R5, R203, 0x1, R228, P1 ;  /* 0x00000001cb057824 */ /* 0x000fe200008e06e4 */
[----:B------:R-:W-:-:S02]  /*7be0*/  ISETP.GT.AND P1, PT, R0, RZ, PT ;  /* 0x000000ff0000720c */ /* 0x000fc40003f24270 */
[C---:B----4-:R-:W-:Y:S02]  /*7bf0*/  LEA R8, P6, R50.reuse, R202, 0x1 ;  /* 0x000000ca32087211 */ /* 0x050fe400078c08ff */
[----:B------:R-:W-:Y:S02]  /*7c00*/  SHF.L.U64.HI R227, R50, 0x1, R227 ;  /* 0x0000000132e37819 */ /* 0x000fe400000102e3 */
[----:B------:R-:W-:Y:S02]  /*7c10*/  PRMT R220, RZ, 0x7610, R220 ;  /* 0x00007610ffdc7816 */ /* 0x000fe400000000dc */
[----:B------:R-:W-:Y:S01]  /*7c20*/  ISETP.GT.AND P5, PT, R0, 0x1b, PT ;  /* 0x0000001b0000780c */ /* 0x000fe20003fa4270 */
[----:B------:R-:W-:Y:S01]  /*7c30*/  IMAD.X R9, R203, 0x1, R227, P6 ;  /* 0x00000001cb097824 */ /* 0x000fe200030e06e3 */
[----:B------:R-:W-:Y:S02]  /*7c40*/  PRMT R221, RZ, 0x7610, R221 ;  /* 0x00007610ffdd7816 */ /* 0x000fe400000000dd */
[----:B------:R-:W-:Y:S01]  /*7c50*/  SHF.R.S32.HI R227, RZ, 0x1f, R51 ;  /* 0x0000001fffe37819 */ /* 0x000fe20000011433 */
[----:B------:R0:W5:Y:S01]  /*7c60*/  @P4 LDG.E.U16 R220, desc[UR22][R6.64] ;  /* 0x0000001606dc4981 */ /* 0x000162000c1e1500 */
[----:B------:R-:W-:-:S02]  /*7c70*/  PRMT R223, RZ, 0x7610, R223 ;  /* 0x00007610ffdf7816 */ /* 0x000fc400000000df */
[C---:B------:R-:W-:Y:S01]  /*7c80*/  SHF.L.U64.HI R227, R51.reuse, 0x1, R227 ;  /* 0x0000000133e37819 */ /* 0x040fe200000102e3 */
[----:B------:R1:W5:Y:S01]  /*7c90*/  @P3 LDG.E.U16 R221, desc[UR22][R8.64] ;  /* 0x0000001608dd3981 */ /* 0x000362000c1e1500 */
[----:B------:R-:W-:Y:S02]  /*7ca0*/  PRMT R222, RZ, 0x7610, R222 ;  /* 0x00007610ffde7816 */ /* 0x000fe400000000de */
[----:B0-----:R-:W-:-:S04]  /*7cb0*/  LEA R6, P6, R51, R202, 0x1 ;  /* 0x000000ca33067211 */ /* 0x001fc800078c08ff */
[----:B------:R0:W5:Y:S01]  /*7cc0*/  @P5 LDG.E.U16 R222, desc[UR22][R4.64] ;  /* 0x0000001604de5981 */ /* 0x000162000c1e1500 */
[----:B-1----:R-:W-:Y:S02]  /*7cd0*/  @P1 IMAD.MOV.U32 R8, RZ, RZ, R202 ;  /* 0x000000ffff081224 */ /* 0x002fe400078e00ca */
[----:B------:R-:W-:Y:S02]  /*7ce0*/  @P1 IMAD.MOV.U32 R9, RZ, RZ, R203 ;  /* 0x000000ffff091224 */ /* 0x000fe400078e00cb */
[----:B------:R-:W-:Y:S01]  /*7cf0*/  IMAD.X R7, R203, 0x1, R227, P6 ;  /* 0x00000001cb077824 */ /* 0x000fe200030e06e3 */
[----:B------:R-:W-:Y:S02]  /*7d00*/  SHF.R.S32.HI R227, RZ, 0x1f, R53 ;  /* 0x0000001fffe37819 */ /* 0x000fe40000011435 */
[C---:B------:R-:W-:Y:S01]  /*7d10*/  ISETP.GT.AND P3, PT, R0.reuse, 0x1e, PT ;  /* 0x0000001e0000780c */ /* 0x040fe20003f64270 */
[----:B------:R1:W5:Y:S01]  /*7d20*/  @P1 LDG.E.U16 R223, desc[UR22][R8.64] ;  /* 0x0000001608df1981 */ /* 0x000362000c1e1500 */
[----:B------:R-:W-:-:S02]  /*7d30*/  ISETP.GT.AND P4, PT, R0, 0x1f, PT ;  /* 0x0000001f0000780c */ /* 0x000fc40003f84270 */
[----:B------:R-:W-:Y:S01]  /*7d40*/  ISETP.GT.AND P6, PT, R0, 0x1, PT ;  /* 0x000000010000780c */ /* 0x000fe20003fc4270 */
[----:B------:R-:W-:Y:S01]  /*7d50*/  USHF.L.U32 UR4, UR4, 0x1f, URZ ;  /* 0x0000001f04047899 */ /* 0x000fe200080006ff */
[CC--:B0-----:R-:W-:Y:S02]  /*7d60*/  LEA R4, P5, R53.reuse, R202.reuse, 0x1 ;  /* 0x000000ca35047211 */ /* 0x0c1fe400078a08ff */
[----:B------:R-:W-:Y:S02]  /*7d70*/  SHF.L.U64.HI R227, R53, 0x1, R227 ;  /* 0x0000000135e37819 */ /* 0x000fe400000102e3 */
[----:B-1----:R-:W-:Y:S02]  /*7d80*/  IADD3 R8, P1, PT, R3, R202, RZ ;  /* 0x000000ca03087210 */ /* 0x002fe40007f3e0ff */
[----:B------:R-:W-:Y:S01]  /*7d90*/  PRMT R226, RZ, 0x7610, R226 ;  /* 0x00007610ffe27816 */ /* 0x000fe200000000e2 */
[C---:B------:R-:W-:Y:S01]  /*7da0*/  IMAD.X R5, R203.reuse, 0x1, R227, P5 ;  /* 0x00000001cb057824 */ /* 0x040fe200028e06e3 */
[----:B------:R-:W-:Y:S01]  /*7db0*/  PRMT R224, RZ, 0x7610, R224 ;  /* 0x00007610ffe07816 */ /* 0x000fe200000000e0 */
[----:B------:R-:W-:Y:S01]  /*7dc0*/  IMAD.X R9, R203, 0x1, R52, P1 ;  /* 0x00000001cb097824 */ /* 0x000fe200008e0634 */
[----:B------:R-:W-:Y:S01]  /*7dd0*/  PRMT R225, RZ, 0x7610, R225 ;  /* 0x00007610ffe17816 */ /* 0x000fe200000000e1 */
[----:B------:R-:W-:Y:S01]  /*7de0*/  IMAD.U32 R227, RZ, RZ, UR4 ;  /* 0x00000004ffe37e24 */ /* 0x000fe2000f8e00ff */
[----:B------:R-:W5:Y:S04]  /*7df0*/  @P3 LDG.E.U16 R226, desc[UR22][R6.64] ;  /* 0x0000001606e23981 */ /* 0x000f68000c1e1500 */
[----:B------:R2:W5:Y:S04]  /*7e00*/  @P4 LDG.E.U16 R225, desc[UR22][R4.64] ;  /* 0x0000001604e14981 */ /* 0x000568000c1e1500 */
[----:B------:R0:W5:Y:S01]  /*7e10*/  @P6 LDG.E.U16 R224, desc[UR22][R8.64] ;  /* 0x0000001608e06981 */ /* 0x000162000c1e1500 */
[----:B------:R-:W1:Y:S01]  /*7e20*/  SYNCS.PHASECHK.TRANS64.TRYWAIT P1, [UR8], R227 ;  /* 0x000000e3ff0075a7 */ /* 0x000e620008021108 */
[----:B--2---:R-:W-:-:S02]  /*7e30*/  PRMT R5, R10, 0x5410, R12 ;  /* 0x000054100a057816 */ /* 0x004fc4000000000c */
[----:B---3--:R-:W-:Y:S01]  /*7e40*/  PRMT R6, R11, 0x5410, R14 ;  /* 0x000054100b067816 */ /* 0x008fe2000000000e */
[----:B01----:R-:W-:Y:S06]  /*7e50*/  @!P1 BRA `(.L_x_9) ;  /* 0x0000009800109947 */ /* 0x003fec0003800000 */
.L_x_17:
[----:B------:R0:W-:Y:S01]  /*7e60*/  STL [R1+0x8], R2 ;  /* 0x0000080201007387 */ /* 0x0001e20000100800 */
[----:B-----5:R-:W-:Y:S01]  /*7e70*/  PRMT R7, R13, 0x5410, R16 ;  /* 0x000054100d077816 */ /* 0x020fe20000000010 */
[----:B------:R-:W-:Y:S01]  /*7e80*/  IMAD.WIDE R72, R35, 0x2, R72 ;  /* 0x0000000223487825 */ /* 0x000fe200078e0248 */
[----:B------:R-:W-:Y:S02]  /*7e90*/  PRMT R8, R15, 0x5410, R18 ;  /* 0x000054100f087816 */ /* 0x000fe40000000012 */
[----:B------:R-:W-:Y:S01]  /*7ea0*/  PRMT R9, R17, 0x5410, R205 ;  /* 0x0000541011097816 */ /* 0x000fe200000000cd */
[----:B------:R-:W-:Y:S01]  /*7eb0*/  IMAD.WIDE R76, R35, 0x2, R76 ;  /* 0x00000002234c7825 */ /* 0x000fe200078e024c */
[----:B------:R-:W-:Y:S02]  /*7ec0*/  PRMT R10, R19, 0x5410, R207 ;  /* 0x00005410130a7816 */ /* 0x000fe400000000cf */
[----:B------:R-:W-:Y:S01]  /*7ed0*/  PRMT R11, R206, 0x5410, R209 ;  /* 0x00005410ce0b7816 */ /* 0x000fe200000000d1 */
[----:B0-----:R-:W0:Y:S01]  /*7ee0*/  S2R R2, SR_TID.X ;  /* 0x0000000000027919 */ /* 0x001e220000002100 */
[----:B------:R-:W-:Y:S01]  /*7ef0*/  PRMT R12, R208, 0x5410, R211 ;  /* 0x00005410d00c7816 */ /* 0x000fe200000000d3 */
[----:B------:R-:W-:Y:S01]  /*7f00*/  IMAD.WIDE R80, R35, 0x2, R80 ;  /* 0x0000000223507825 */ /* 0x000fe200078e0250 */
[----:B------:R-:W-:-:S02]  /*7f10*/  PRMT R13, R210, 0x5410, R213 ;  /* 0x00005410d20d7816 */ /* 0x000fc400000000d5 */
[----:B------:R-:W-:Y:S01]  /*7f20*/  PRMT R14, R212, 0x5410, R215 ;  /* 0x00005410d40e7816 */ /* 0x000fe200000000d7 */
[C---:B------:R-:W-:Y:S01]  /*7f30*/  IMAD.WIDE R84, R35.reuse, 0x2, R84 ;  /* 0x0000000223547825 */ /* 0x040fe200078e0254 */
[----:B------:R-:W-:Y:S02]  /*7f40*/  PRMT R15, R214, 0x5410, R216 ;  /* 0x00005410d60f7816 */ /* 0x000fe400000000d8 */
[----:B------:R-:W-:Y:S01]  /*7f50*/  PRMT R16, R218, 0x5410, R219 ;  /* 0x00005410da107816 */ /* 0x000fe200000000db */
[----:B------:R-:W-:Y:S01]  /*7f60*/  IMAD.WIDE R88, R35, 0x2, R88 ;  /* 0x0000000223587825 */ /* 0x000fe200078e0258 */
[----:B------:R-:W-:Y:S02]  /*7f70*/  PRMT R17, R217, 0x5410, R222 ;  /* 0x00005410d9117816 */ /* 0x000fe400000000de */
[----:B------:R-:W-:Y:S01]  /*7f80*/  PRMT R18, R220, 0x5410, R221 ;  /* 0x00005410dc127816 */ /* 0x000fe200000000dd */
[----:B------:R-:W-:Y:S01]  /*7f90*/  IMAD.WIDE R92, R35, 0x2, R92 ;  /* 0x00000002235c7825 */ /* 0x000fe200078e025c */
[----:B------:R-:W-:-:S02]  /*7fa0*/  PRMT R19, R226, 0x5410, R225 ;  /* 0x00005410e2137816 */ /* 0x000fc400000000e1 */
[----:B------:R-:W-:Y:S01]  /*7fb0*/  PRMT R4, R223, 0x5410, R224 ;  /* 0x00005410df047816 */ /* 0x000fe200000000e0 */
[----:B------:R-:W-:-:S03]  /*7fc0*/  IMAD.WIDE R96, R35, 0x2, R96 ;  /* 0x0000000223607825 */ /* 0x000fc600078e0260 */
[----:B------:R1:W-:Y:S01]  /*7fd0*/  STTM.x16 tmem[UR12+0x100], R4 ;  /* 0x00010004000079ed */ /* 0x0003e2000824000c */
[----:B------:R-:W2:Y:S01]  /*7fe0*/  FENCE.VIEW.ASYNC.T ;  /* 0x00000000000073c6 */ /* 0x000ea20000000200 */
[----:B------:R-:W-:-:S04]  /*7ff0*/  IMAD.WIDE R100, R35, 0x2, R100 ;  /* 0x0000000223647825 */ /* 0x000fc800078e0264 */
[----:B------:R-:W-:-:S04]  /*8000*/  IMAD.WIDE R104, R35, 0x2, R104 ;  /* 0x0000000223687825 */ /* 0x000fc800078e0268 */
[----:B------:R-:W-:Y:S01]  /*8010*/  IMAD.WIDE R108, R35, 0x2, R108 ;  /* 0x00000002236c7825 */ /* 0x000fe200078e026c */
[----:B0-----:R-:W-:-:S03]  /*8020*/  LOP3.LUT R2, R2, 0x1f, RZ, 0xc0, !PT ;  /* 0x0000001f02027812 */ /* 0x001fc600078ec0ff */
[C---:B------:R-:W-:Y:S01]  /*8030*/  IMAD.WIDE R112, R35.reuse, 0x2, R112 ;  /* 0x0000000223707825 */ /* 0x040fe200078e0270 */
[----:B------:R-:W-:Y:S02]  /*8040*/  ISETP.GE.AND P1, PT, R2, R0, PT ;  /* 0x000000000200720c */ /* 0x000fe40003f26270 */
[----:B------:R-:W-:Y:S01]  /*8050*/  PRMT R205, RZ, 0x7610, R205 ;  /* 0x00007610ffcd7816 */ /* 0x000fe200000000cd */
[C---:B------:R-:W-:Y:S01]  /*8060*/  IMAD.WIDE R116, R35.reuse, 0x2, R116 ;  /* 0x0000000223747825 */ /* 0x040fe200078e0274 */
[----:B------:R-:W-:Y:S01]  /*8070*/  PRMT R207, RZ, 0x7610, R207 ;  /* 0x00007610ffcf7816 */ /* 0x000fe200000000cf */
[----:B------:R0:W5:Y:S01]  /*8080*/  LDL.LU R2, [R1+0x8] ;  /* 0x0000080001027983 */ /* 0x0001620000300800 */
[----:B------:R-:W-:Y:S01]  /*8090*/  PRMT R209, RZ, 0x7610, R209 ;  /* 0x00007610ffd17816 */ /* 0x000fe200000000d1 */
[C---:B------:R-:W-:Y:S01]  /*80a0*/  IMAD.WIDE R120, R35.reuse, 0x2, R120 ;  /* 0x0000000223787825 */ /* 0x040fe200078e0278 */
[----:B------:R-:W-:Y:S02]  /*80b0*/  PRMT R211, RZ, 0x7610, R211 ;  /* 0x00007610ffd37816 */ /* 0x000fe400000000d3 */
[----:B------:R-:W-:Y:S01]  /*80c0*/  PRMT R213, RZ, 0x7610, R213 ;  /* 0x00007610ffd57816 */ /* 0x000fe200000000d5 */
[----:B------:R-:W-:Y:S01]  /*80d0*/  IMAD.WIDE R124, R35, 0x2, R124 ;  /* 0x00000002237c7825 */ /* 0x000fe200078e027c */
[----:B------:R-:W-:-:S02]  /*80e0*/  PRMT R215, RZ, 0x7610, R215 ;  /* 0x00007610ffd77816 */ /* 0x000fc400000000d7 */
[----:B------:R-:W-:Y:S01]  /*80f0*/  PRMT R217, RZ, 0x7610, R217 ;  /* 0x00007610ffd97816 */ /* 0x000fe200000000d9 */
[C---:B------:R-:W-:Y:S01]  /*8100*/  IMAD.WIDE R128, R35.reuse, 0x2, R128 ;  /* 0x0000000223807825 */ /* 0x040fe200078e0280 */
[----:B------:R-:W-:Y:S02]  /*8110*/  PRMT R219, RZ, 0x7610, R219 ;  /* 0x00007610ffdb7816 */ /* 0x000fe400000000db */
[----:B------:R-:W-:Y:S01]  /*8120*/  PRMT R221, RZ, 0x7610, R221 ;  /* 0x00007610ffdd7816 */ /* 0x000fe200000000dd */
[C---:B------:R-:W-:Y:S01]  /*8130*/  IMAD.WIDE R132, R35.reuse, 0x2, R132 ;  /* 0x0000000223847825 */ /* 0x040fe200078e0284 */
[----:B--2---:R-:W-:Y:S01]  /*8140*/  BAR.SYNC.DEFER_BLOCKING 0x0 ;  /* 0x0000000000007b1d */ /* 0x004fe20000010000 */
[----:B------:R-:W-:Y:S02]  /*8150*/  PRMT R223, RZ, 0x7610, R223 ;  /* 0x00007610ffdf7816 */ /* 0x000fe400000000df */
[----:B-1----:R-:W-:Y:S01]  /*8160*/  PRMT R4, RZ, 0x7610, R4 ;  /* 0x00007610ff047816 */ /* 0x002fe20000000004 */
[----:B------:R-:W-:Y:S01]  /*8170*/  IMAD.WIDE R136, R35, 0x2, R136 ;  /* 0x0000000223887825 */ /* 0x000fe200078e0288 */
[----:B------:R-:W-:-:S02]  /*8180*/  PRMT R6, RZ, 0x7610, R6 ;  /* 0x00007610ff067816 */ /* 0x000fc40000000006 */
[----:B------:R-:W-:Y:S01]  /*8190*/  PRMT R8, RZ, 0x7610, R8 ;  /* 0x00007610ff087816 */ /* 0x000fe20000000008 */
[C---:B------:R-:W-:Y:S01]  /*81a0*/  IMAD.WIDE R140, R35.reuse, 0x2, R140 ;  /* 0x00000002238c7825 */ /* 0x040fe200078e028c */
[----:B------:R-:W-:Y:S02]  /*81b0*/  PRMT R10, RZ, 0x7610, R10 ;  /* 0x00007610ff0a7816 */ /* 0x000fe4000000000a */
        /* <DEDUP_REMOVED lines=11> */
[----:B------:R-:W-:Y:S01]  /*8270*/  PRMT R231, RZ, 0x7610, R231 ;  /* 0x00007610ffe77816 */ /* 0x000fe200000000e7 */
[----:B------:R-:W2:Y:S01]  /*8280*/  @!P1 LDG.E.U16 R211, desc[UR22][R152.64] ;  /* 0x0000001698d39981 */ /* 0x000ea2000c1e1500 */
[----:B------:R-:W-:Y:S01]  /*8290*/  PRMT R232, RZ, 0x7610, R232 ;  /* 0x00007610ffe87816 */ /* 0x000fe200000000e8 */
[C---:B------:R-:W-:Y:S01]  /*82a0*/  IMAD.WIDE R160, R35.reuse, 0x2, R160 ;  /* 0x0000000223a07825 */ /* 0x040fe200078e02a0 */
[----:B------:R-:W-:Y:S01]  /*82b0*/  PRMT R233, RZ, 0x7610, R233 ;  /* 0x00007610ffe97816 */ /* 0x000fe200000000e9 */
[----:B------:R-:W3:Y:S01]  /*82c0*/  @!P1 LDG.E.U16 R209, desc[UR22][R156.64] ;  /* 0x000000169cd19981 */ /* 0x000ee2000c1e1500 */
[----:B------:R-:W-:Y:S01]  /*82d0*/  PRMT R234, RZ, 0x7610, R234 ;  /* 0x00007610ffea7816 */ /* 0x000fe200000000ea */
[C---:B------:R-:W-:Y:S01]  /*82e0*/  IMAD.WIDE R164, R35.reuse, 0x2, R164 ;  /* 0x0000000223a47825 */ /* 0x040fe200078e02a4 */
[----:B------:R-:W-:Y:S01]  /*82f0*/  PRMT R235, RZ, 0x7610, R235 ;  /* 0x00007610ffeb7816 */ /* 0x000fe200000000eb */
[----:B------:R-:W4:Y:S01]  /*8300*/  @!P1 LDG.E.U16 R207, desc[UR22][R160.64] ;  /* 0x00000016a0cf9981 */ /* 0x000f22000c1e1500 */
        /* <DEDUP_REMOVED lines=75> */
[----:B------:R-:W4:Y:S02]  /*87c0*/  @!P1 LDG.E.U16 R231, desc[UR22][R112.64] ;  /* 0x0000001670e79981 */ /* 0x000f24000c1e1500 */
[----:B------:R-:W-:-:S02]  /*87d0*/  IMAD.WIDE R118, R35, 0x2, R118 ;  /* 0x0000000223767825 */ /* 0x000fc400078e0276 */
[----:B------:R-:W4:Y:S02]  /*87e0*/  @!P1 LDG.E.U16 R232, desc[UR22][R108.64] ;  /* 0x000000166ce89981 */ /* 0x000f24000c1e1500 */
[C---:B------:R-:W-:Y:S02]  /*87f0*/  IMAD.WIDE R122, R35.reuse, 0x2, R122 ;  /* 0x00000002237a7825 */ /* 0x040fe400078e027a */
[----:B------:R-:W4:Y:S02]  /*8800*/  @!P1 LDG.E.U16 R233, desc[UR22][R104.64] ;  /* 0x0000001668e99981 */ /* 0x000f24000c1e1500 */
[C---:B------:R-:W-:Y:S02]  /*8810*/  IMAD.WIDE R126, R35.reuse, 0x2, R126 ;  /* 0x00000002237e7825 */ /* 0x040fe400078e027e */
        /* <DEDUP_REMOVED lines=35> */
[----:B------:R-:W-:Y:S02]  /*8a50*/  IMAD.WIDE R70, R35, 0x2, R70 ;  /* 0x0000000223467825 */ /* 0x000fe400078e0246 */
[----:B------:R-:W4:Y:S04]  /*8a60*/  @!P1 LDG.E.U16 R5, desc[UR22][R194.64] ;  /* 0x00000016c2059981 */ /* 0x000f28000c1e1500 */
        /* <DEDUP_REMOVED lines=20> */
[----:B------:R-:W4:Y:S01]  /*8bb0*/  @!P1 LDG.E.U16 R252, desc[UR22][R70.64] ;  /* 0x0000001646fc9981 */ /* 0x000f22000c1e1500 */
[----:B------:R-:W-:Y:S01]  /*8bc0*/  BAR.SYNC.DEFER_BLOCKING 0x0 ;  /* 0x0000000000007b1d */ /* 0x000fe20000010000 */
[----:B------:R-:W-:-:S04]  /*8bd0*/  ULEA UR8, UR21, UR11, 0x3 ;  /* 0x0000000b15087291 */ /* 0x000fc8000f8e18ff */
[----:B------:R-:W-:Y:S01]  /*8be0*/  UIADD3 UR8, UPT, UPT, UR8, 0x8000, URZ ;  /* 0x0000800008087890 */ /* 0x000fe2000fffe0ff */
[----:B--2---:R0:W-:Y:S04]  /*8bf0*/  STS.U16 [R33+UR11+0x5600], R211 ;  /* 0x005600d321007988 */ /* 0x0041e8000800040b */
[----:B---3--:R0:W-:Y:S04]  /*8c00*/  STS.U16 [R33+UR11+0x5400], R209 ;  /* 0x005400d121007988 */ /* 0x0081e8000800040b */
[----:B----4-:R0:W-:Y:S04]  /*8c10*/  STS.U16 [R33+UR11+0x5200], R207 ;  /* 0x005200cf21007988 */ /* 0x0101e8000800040b */
        /* <DEDUP_REMOVED lines=62> */
[----:B-1----:R-:W1:Y:S02]  /*9000*/  FENCE.VIEW.ASYNC.S ;  /* 0x00000000000073c6 */ /* 0x002e640000000000 */
[----:B-1----:R-:W-:Y:S06]  /*9010*/  BAR.SYNC.DEFER_BLOCKING 0x0 ;  /* 0x0000000000007b1d */ /* 0x002fec0000010000 */
[----:B------:R-:W-:Y:S05]  /*9020*/  @P0 BRA `(.L_x_10) ;  /* 0x0000000000340947 */ /* 0x000fea0003800000 */
[----:B------:R-:W-:Y:S01]  /*9030*/  UIADD3 UR24, UPT, UPT, UR10, 0x108, URZ ;  /* 0x000001080a187890 */ /* 0x000fe2000fffe0ff */
[----:B------:R-:W-:Y:S01]  /*9040*/  UMOV UR16, UR6 ;  /* 0x0000000600107c82 */ /* 0x000fe20008000000 */
[----:B------:R-:W-:Y:S01]  /*9050*/  UMOV UR17, 0x80004020 ;  /* 0x8000402000117882 */ /* 0x000fe20000000000 */
[----:B------:R-:W-:Y:S01]  /*9060*/  UMOV UR18, 0x0 ;  /* 0x0000000000127882 */ /* 0x000fe20000000000 */
[----:B------:R-:W-:Y:S01]  /*9070*/  UMOV UR19, 0x8400490 ;  /* 0x0840049000137882 */ /* 0x000fe20000000000 */
[----:B------:R-:W-:Y:S01]  /*9080*/  UMOV UR9, URZ ;  /* 0x000000ff00097c82 */ /* 0x000fe20008000000 */
[----:B------:R-:W-:Y:S01]  /*9090*/  UMOV UR26, 0x0 ;  /* 0x00000000001a7882 */ /* 0x000fe20000000000 */
[----:B------:R-:W-:Y:S01]  /*90a0*/  UMOV UR27, 0x8400490 ;  /* 0x08400490001b7882 */ /* 0x000fe20000000000 */
[----:B------:R1:W-:Y:S01]  /*90b0*/  UTCHMMA tmem[UR13], gdesc[UR16], tmem[UR10], tmem[UR18], idesc[UR19], UPT ;  /* 0x00ff12100d0079ea */ /* 0x0003e2000b80000a */
[----:B------:R-:W-:Y:S01]  /*90c0*/  UMOV UR4, UR8 ;  /* 0x0000000800047c82 */ /* 0x000fe20008000000 */
[----:B------:R1:W-:Y:S01]  /*90d0*/  UTCHMMA tmem[UR24], gdesc[UR14], tmem[UR10], tmem[UR26], idesc[UR27], UPT ;  /* 0x00ff1a0e180079ea */ /* 0x0003e2000b80000a */
[----:B------:R1:W-:Y:S01]  /*90e0*/  UTCBAR [UR4], URZ ;  /* 0x000000ff040073e9 */ /* 0x0003e200080000ff */
[----:B------:R-:W-:-:S02]  /*90f0*/  NOP ;  /* 0x0000000000007918 */ /* 0x000fc40000000000 */
.L_x_10:
[----:B------:R-:W-:Y:S01]  /*9100*/  UIADD3 UR21, UPT, UPT, UR21, 0x1, URZ ;  /* 0x0000000115157890 */ /* 0x000fe2000fffe0ff */
[----:B0-----:R-:W-:Y:S01]  /*9110*/  IMAD.MOV.U32 R4, RZ, RZ, R202 ;  /* 0x000000ffff047224 */ /* 0x001fe200078e00ca */
[----:B------:R-:W-:Y:S01]  /*9120*/  UIADD3 UR20, UPT, UPT, UR20, -0x1, URZ ;  /* 0xffffffff14147890 */ /* 0x000fe2000fffe0ff */
[----:B------:R-:W-:Y:S01]  /*9130*/  IMAD.MOV.U32 R5, RZ, RZ, R203 ;  /* 0x000000ffff057224 */ /* 0x000fe200078e00cb */
[----:B------:R-:W-:Y:S01]  /*9140*/  UISETP.GT.AND UP1, UPT, UR21, 0x1, UPT ;  /* 0x000000011500788c */ /* 0x000fe2000bf24270 */
[----:B------:R-:W-:Y:S02]  /*9150*/  VIADD R0, R0, 0xffffffe0 ;  /* 0xffffffe000007836 */ /* 0x000fe40000000000 */
[----:B------:R-:W-:Y:S01]  /*9160*/  IMAD.WIDE R4, R32, 0x2, R4 ;  /* 0x0000000220047825 */ /* 0x000fe200078e0204 */
[----:B-1----:R-:W-:Y:S02]  /*9170*/  USEL UR4, URZ, 0x1, !UP1 ;  /* 0x00000001ff047887 */ /* 0x002fe4000c800000 */
[----:B------:R-:W-:Y:S01]  /*9180*/  USEL UR21, UR21, URZ, !UP1 ;  /* 0x000000ff15157287 */ /* 0x000fe2000c800000 */
[----:B------:R-:W-:Y:S01]  /*9190*/  IMAD.MOV.U32 R202, RZ, RZ, R4 ;  /* 0x000000ffffca7224 */ /* 0x000fe200078e0004 */
[----:B------:R-:W-:Y:S01]  /*91a0*/  UISETP.NE.U32.AND UP1, UPT, UR20, URZ, UPT ;  /* 0x000000ff1400728c */ /* 0x000fe2000bf25070 */
[----:B------:R-:W-:Y:S01]  /*91b0*/  IMAD.MOV.U32 R203, RZ, RZ, R5 ;  /* 0x000000ffffcb7224 */ /* 0x000fe200078e0005 */
[----:B------:R-:W-:-:S03]  /*91c0*/  ULOP3.LUT UR9, UR5, UR4, URZ, 0x3c, !UPT ;  /* 0x0000000405097292 */ /* 0x000fc6000f8e3cff */
[----:B------:R-:W-:-:S04]  /*91d0*/  UMOV UR4, UR5 ;  /* 0x0000000500047c82 */ /* 0x000fc80008000000 */
[----:B------:R-:W-:Y:S01]  /*91e0*/  UMOV UR5, UR9 ;  /* 0x0000000900057c82 */ /* 0x000fe20008000000 */
[----:B------:R-:W-:Y:S05]  /*91f0*/  BRA.U UP1, `(.L_x_11) ;  /* 0xffffffe101387547 */ /* 0x000fea000b83ffff */
.L_x_8:
[----:B------:R-:W2:Y:S01]  /*9200*/  LDL.LU R5, [R1+0x4] ;  /* 0x0000040001057983 */ /* 0x000ea20000300800 */
[----:B------:R-:W0:Y:S03]  /*9210*/  LDCU.128 UR16, c[0x0][0x390] ;  /* 0x00007200ff1077ac */ /* 0x000e260008000c00 */
[----:B------:R-:W0:Y:S01]  /*9220*/  LDL.LU R4, [R1] ;  /* 0x0000000001047983 */ /* 0x000e220000300800 */
[----:B------:R-:W1:Y:S01]  /*9230*/  LDCU UR7, c[0x0][0x39c] ;  /* 0x00007380ff0777ac */ /* 0x000e620008000800 */
[----:B-----5:R-:W-:Y:S01]  /*9240*/  VIADD R0, R2, 0x1 ;  /* 0x0000000102007836 */ /* 0x020fe20000000000 */
[----:B------:R-:W3:Y:S01]  /*9250*/  LDCU UR6, c[0x0][0x3b4] ;  /* 0x00007680ff0677ac */ /* 0x000ee20008000800 */
[----:B------:R-:W4:Y:S01]  /*9260*/  LDCU UR5, c[0x0][0x3b8] ;  /* 0x00007700ff0577ac */ /* 0x000f220008000800 */
[----:B------:R-:W0:Y:S01]  /*9270*/  LDCU UR9, c[0x0][0x39c] ;  /* 0x00007380ff0977ac */ /* 0x000e220008000800 */
[----:B------:R-:W0:Y:S01]  /*9280*/  LDCU UR13, c[0x0][0x39c] ;  /* 0x00007380ff0d77ac */ /* 0x000e220008000800 */
[----:B------:R-:W0:Y:S01]  /*9290*/  LDCU UR14, c[0x0][0x39c] ;  /* 0x00007380ff0e77ac */ /* 0x000e220008000800 */
[----:B--2---:R-:W-:-:S02]  /*92a0*/  ISETP.GE.AND P1, PT, R5, 0x20, PT ;  /* 0x000000200500780c */ /* 0x004fc40003f26270 */
[C---:B0-----:R-:W-:Y:S01]  /*92b0*/  ISETP.GE.AND P0, PT, R4.reuse, UR18, PT ;  /* 0x0000001204007c0c */ /* 0x041fe2000bf06270 */
[----:B---3--:R-:W-:-:S03]  /*92c0*/  IMAD R3, R4, UR6, RZ ;  /* 0x0000000604037c24 */ /* 0x008fc6000f8e02ff */
[----:B-1----:R-:W-:Y:S01]  /*92d0*/  ISETP.LT.AND P3, PT, R0, UR7, !P0 ;  /* 0x0000000700007c0c */ /* 0x002fe2000c761270 */
[----:B------:R-:W-:-:S06]  /*92e0*/  VIADD R0, R2, 0x2 ;  /* 0x0000000202007836 */ /* 0x000fcc0000000000 */
[----:B----4-:R-:W-:Y:S06]  /*92f0*/  @!P1 BRA `(.L_x_12) ;  /* 0x0000000000109947 */ /* 0x010fec0003800000 */
[----:B------:R-:W-:-:S06]  /*9300*/  USHF.L.U32 UR4, UR4, 0x1f, URZ ;  /* 0x0000001f04047899 */ /* 0x000fcc00080006ff */
[----:B------:R-:W-:-:S04]  /*9310*/  IMAD.U32 R4, RZ, RZ, UR4 ;  /* 0x00000004ff047e24 */ /* 0x000fc8000f8e00ff */
[----:B------:R-:W0:Y:S02]  /*9320*/  SYNCS.PHASECHK.TRANS64.TRYWAIT P1, [UR8], R4 ;  /* 0x00000004ff0075a7 */ /* 0x000e240008021108 */
[----:B0-----:R-:W-:Y:S05]  /*9330*/  @!P1 BRA `(.L_x_13) ;  /* 0x0000008000e49947 */ /* 0x001fea0003800000 */
.L_x_12:
[----:B------:R-:W-:Y:S01]  /*9340*/  BAR.SYNC.DEFER_BLOCKING 0x0 ;  /* 0x0000000000007b1d */ /* 0x000fe20000010000 */
[----:B------:R-:W-:Y:S01]  /*9350*/  IMAD R4, R2, UR5, RZ ;  /* 0x0000000502047c24 */ /* 0x000fe2000f8e02ff */
[----:B------:R-:W-:Y:S01]  /*9360*/  ISETP.LT.AND P1, PT, R0, UR9, !P0 ;  /* 0x0000000900007c0c */ /* 0x000fe2000c721270 */
[----:B------:R-:W-:Y:S01]  /*9370*/  VIADD R6, R2, 0x3 ;  /* 0x0000000302067836 */ /* 0x000fe20000000000 */
[C---:B------:R-:W-:Y:S01]  /*9380*/  LEA R0, P5, R3.reuse, UR16, 0x1 ;  /* 0x0000001003007c11 */ /* 0x040fe2000f8a08ff */
[----:B------:R-:W-:Y:S01]  /*9390*/  VIADD R5, R4, UR5 ;  /* 0x0000000504057c36 */ /* 0x000fe20008000000 */
[----:B------:R-:W0:Y:S01]  /*93a0*/  LDCU UR4, c[0x0][0x39c] ;  /* 0x00007380ff0477ac */ /* 0x000e220008000800 */
[C---:B------:R-:W-:Y:S01]  /*93b0*/  VIADD R7, R2.reuse, 0x4 ;  /* 0x0000000402077836 */ /* 0x040fe20000000000 */
[----:B------:R-:W-:Y:S01]  /*93c0*/  LEA.HI.X.SX32 R3, R3, UR17, 0x1, P5 ;  /* 0x0000001103037c11 */ /* 0x000fe2000a8f0eff */
[----:B------:R-:W-:Y:S01]  /*93d0*/  VIADD R250, R2, 0x6 ;  /* 0x0000000602fa7836 */ /* 0x000fe20000000000 */
[----:B------:R-:W-:Y:S01]  /*93e0*/  ISETP.LT.AND P4, PT, R6, UR13, !P0 ;  /* 0x0000000d06007c0c */ /* 0x000fe2000c781270 */
[C---:B------:R-:W-:Y:S01]  /*93f0*/  VIADD R6, R5.reuse, UR5 ;  /* 0x0000000505067c36 */ /* 0x040fe20008000000 */
[-C--:B------:R-:W-:Y:S01]  /*9400*/  LEA R138, P5, R4, R0.reuse, 0x1 ;  /* 0x00000000048a7211 */ /* 0x080fe200078a08ff */
[----:B------:R-:W1:Y:S01]  /*9410*/  LDCU UR6, c[0x0][0x39c] ;  /* 0x00007380ff0677ac */ /* 0x000e620008000800 */
[----:B------:R-:W-:-:S02]  /*9420*/  LEA R136, P6, R5, R0, 0x1 ;  /* 0x0000000005887211 */ /* 0x000fc400078c08ff */
[-C--:B------:R-:W-:Y:S01]  /*9430*/  LEA.HI.X.SX32 R139, R4, R3.reuse, 0x1, P5 ;  /* 0x00000003048b7211 */ /* 0x080fe200028f0eff */
[----:B------:R-:W-:Y:S01]  /*9440*/  VIADD R4, R6, UR5 ;  /* 0x0000000506047c36 */ /* 0x000fe20008000000 */
[-C--:B------:R-:W-:Y:S01]  /*9450*/  LEA.HI.X.SX32 R137, R5, R3.reuse, 0x1, P6 ;  /* 0x0000000305897211 */ /* 0x080fe200030f0eff */
[----:B------:R-:W2:Y:S01]  /*9460*/  LDCU UR7, c[0x0][0x39c] ;  /* 0x00007380ff0777ac */ /* 0x000ea20008000800 */
[----:B------:R-:W-:Y:S01]  /*9470*/  ISETP.LT.AND P5, PT, R7, UR14, !P0 ;  /* 0x0000000e07007c0c */ /* 0x000fe2000c7a1270 */
[----:B------:R-:W-:Y:S01]  /*9480*/  VIADD R5, R4, UR5 ;  /* 0x0000000504057c36 */ /* 0x000fe20008000000 */
[----:B------:R-:W-:Y:S01]  /*9490*/  LEA R134, P6, R6, R0, 0x1 ;  /* 0x0000000006867211 */ /* 0x000fe200078c08ff */
[----:B------:R-:W-:Y:S01]  /*94a0*/  VIADD R7, R2, 0x5 ;  /* 0x0000000502077836 */ /* 0x000fe20000000000 */
[----:B------:R-:W3:Y:S02]  /*94b0*/  @!P2 SYNCS.CCTL.IV [UR11+0x8000] ;  /* 0x00800000ff00a9b1 */ /* 0x000ee4000800000b */
[----:B---3--:R-:W-:Y:S01]  /*94c0*/  BAR.SYNC.DEFER_BLOCKING 0x0 ;  /* 0x0000000000007b1d */ /* 0x008fe20000010000 */
[----:B------:R-:W-:-:S02]  /*94d0*/  LEA.HI.X.SX32 R135, R6, R3, 0x1, P6 ;  /* 0x0000000306877211 */ /* 0x000fc400030f0eff */
[----:B0-----:R-:W-:-:S03]  /*94e0*/  ISETP.LT.AND P6, PT, R7, UR4, !P0 ;  /* 0x0000000407007c0c */ /* 0x001fc6000c7c1270 */
[----:B------:R-:W0:Y:S01]  /*94f0*/  LDCU UR4, c[0x0][0x39c] ;  /* 0x00007380ff0477ac */ /* 0x000e220008000800 */
[----:B------:R-:W3:Y:S01]  /*9500*/  LDTM.x64 R68, tmem[UR12] ;  /* 0x0000000c004479ee */ /* 0x000ee20008340000 */
[----:B------:R-:W4:Y:S01]  /*9510*/  LDCU UR8, c[0x0][0x39c] ;  /* 0x00007380ff0877ac */ /* 0x000f220008000800 */
[----:B------:R-:W5:Y:S01]  /*9520*/  @!P2 SYNCS.CCTL.IV [UR11+0x8008] ;  /* 0x00800800ff00a9b1 */ /* 0x000f62000800000b */
[----:B------:R-:W-:-:S04]  /*9530*/  LEA R132, P2, R4, R0, 0x1 ;  /* 0x0000000004847211 */ /* 0x000fc800078408ff */
[-C--:B------:R-:W-:Y:S01]  /*9540*/  LEA.HI.X.SX32 R133, R4, R3.reuse, 0x1, P2 ;  /* 0x0000000304857211 */ /* 0x080fe200010f0eff */
[----:B------:R-:W-:Y:S01]  /*9550*/  VIADD R4, R5, UR5 ;  /* 0x0000000505047c36 */ /* 0x000fe20008000000 */
[----:B---3--:R-:W-:Y:S02]  /*9560*/  F2FP.BF16.F32.PACK_AB R246, R131, R130 ;  /* 0x0000008283f6723e */ /* 0x008fe400000010ff */
[----:B------:R-:W-:Y:S02]  /*9570*/  LEA R130, P2, R5, R0, 0x1 ;  /* 0x0000000005827211 */ /* 0x000fe400078408ff */
[----:B------:R-:W-:Y:S02]  /*9580*/  F2FP.BF16.F32.PACK_AB R242, R127, R126 ;  /* 0x0000007e7ff2723e */ /* 0x000fe400000010ff */
[----:B------:R-:W-:Y:S01]  /*9590*/  LEA.HI.X.SX32 R131, R5, R3, 0x1, P2 ;  /* 0x0000000305837211 */ /* 0x000fe200010f0eff */
[C---:B------:R-:W-:Y:S01]  /*95a0*/  VIADD R5, R4.reuse, UR5 ;  /* 0x0000000504057c36 */ /* 0x040fe20008000000 */
[----:B------:R-:W-:-:S02]  /*95b0*/  LEA R126, P2, R4, R0, 0x1 ;  /* 0x00000000047e7211 */ /* 0x000fc400078408ff */
[----:B------:R-:W-:Y:S02]  /*95c0*/  F2FP.BF16.F32.PACK_AB R238, R123, R122 ;  /* 0x0000007a7bee723e */ /* 0x000fe400000010ff */
[-C--:B------:R-:W-:Y:S01]  /*95d0*/  LEA.HI.X.SX32 R127, R4, R3.reuse, 0x1, P2 ;  /* 0x00000003047f7211 */ /* 0x080fe200010f0eff */
[C---:B------:R-:W-:Y:S01]  /*95e0*/  VIADD R4, R5.reuse, UR5 ;  /* 0x0000000505047c36 */ /* 0x040fe20008000000 */
        /* <DEDUP_REMOVED lines=30> */
[----:B------:R-:W-:Y:S01]  /*97d0*/  F2FP.BF16.F32.PACK_AB R208, R91, R90 ;  /* 0x0000005a5bd0723e */ /* 0x000fe200000010ff */
[C---:B------:R-:W-:Y:S01]  /*97e0*/  VIADD R90, R5.reuse, UR5 ;  /* 0x00000005055a7c36 */ /* 0x040fe20008000000 */
[-C--:B------:R-:W-:Y:S02]  /*97f0*/  LEA.HI.X.SX32 R97, R4, R3.reuse, 0x1, P2 ;  /* 0x0000000304617211 */ /* 0x080fe400010f0eff */
[----:B------:R-:W-:Y:S02]  /*9800*/  LEA R100, P2, R5, R0, 0x1 ;  /* 0x0000000005647211 */ /* 0x000fe400078408ff */
[----:B------:R-:W-:Y:S02]  /*9810*/  F2FP.BF16.F32.PACK_AB R224, R109, R108 ;  /* 0x0000006c6de0723e */ /* 0x000fe400000010ff */
[----:B------:R-:W-:Y:S01]  /*9820*/  F2FP.BF16.F32.PACK_AB R202, R87, R86 ;  /* 0x0000005657ca723e */ /* 0x000fe200000010ff */
[----:B------:R-:W-:Y:S01]  /*9830*/  VIADD R86, R90, UR5 ;  /* 0x000000055a567c36 */ /* 0x000fe20008000000 */
[----:B------:R-:W-:-:S02]  /*9840*/  LEA.HI.X.SX32 R101, R5, R3, 0x1, P2 ;  /* 0x0000000305657211 */ /* 0x000fc400010f0eff */
[----:B------:R-:W-:Y:S01]  /*9850*/  LEA R108, P2, R90, R0, 0x1 ;  /* 0x000000005a6c7211 */ /* 0x000fe200078408ff */
[----:B------:R-:W3:Y:S01]  /*9860*/  LDTM.x64 R4, tmem[UR12+0x40] ;  /* 0x0000400c000479ee */ /* 0x000ee20008340000 */
[----:B------:R-:W-:Y:S02]  /*9870*/  F2FP.BF16.F32.PACK_AB R228, R113, R112 ;  /* 0x0000007071e4723e */ /* 0x000fe400000010ff */
[----:B------:R-:W-:Y:S01]  /*9880*/  F2FP.BF16.F32.PACK_AB R200, R85, R84 ;  /* 0x0000005455c8723e */ /* 0x000fe200000010ff */
[----:B------:R-:W-:Y:S01]  /*9890*/  VIADD R84, R86, UR5 ;  /* 0x0000000556547c36 */ /* 0x000fe20008000000 */
[----:B------:R-:W-:Y:S02]  /*98a0*/  LEA.HI.X.SX32 R109, R90, R3, 0x1, P2 ;  /* 0x000000035a6d7211 */ /* 0x000fe400010f0eff */
[----:B------:R-:W-:Y:S02]  /*98b0*/  LEA R112, P2, R86, R0, 0x1 ;  /* 0x0000000056707211 */ /* 0x000fe400078408ff */
[----:B------:R-:W-:-:S02]  /*98c0*/  F2FP.BF16.F32.PACK_AB R232, R117, R116 ;  /* 0x0000007475e8723e */ /* 0x000fc400000010ff */
[----:B------:R-:W-:Y:S01]  /*98d0*/  F2FP.BF16.F32.PACK_AB R196, R81, R80 ;  /* 0x0000005051c4723e */ /* 0x000fe200000010ff */
[----:B------:R-:W-:Y:S01]  /*98e0*/  VIADD R80, R84, UR5 ;  /* 0x0000000554507c36 */ /* 0x000fe20008000000 */
[-C--:B------:R-:W-:Y:S02]  /*98f0*/  LEA.HI.X.SX32 R113, R86, R3.reuse, 0x1, P2 ;  /* 0x0000000356717211 */ /* 0x080fe400010f0eff */
[----:B------:R-:W-:Y:S02]  /*9900*/  LEA R116, P2, R84, R0, 0x1 ;  /* 0x0000000054747211 */ /* 0x000fe400078408ff */
[----:B------:R-:W-:Y:S02]  /*9910*/  F2FP.BF16.F32.PACK_AB R240, R125, R124 ;  /* 0x0000007c7df0723e */ /* 0x000fe400000010ff */
[----:B------:R-:W-:Y:S01]  /*9920*/  F2FP.BF16.F32.PACK_AB R192, R77, R76 ;  /* 0x0000004c4dc0723e */ /* 0x000fe200000010ff */
[----:B------:R-:W-:Y:S01]  /*9930*/  VIADD R76, R80, UR5 ;  /* 0x00000005504c7c36 */ /* 0x000fe20008000000 */
[----:B------:R-:W-:-:S02]  /*9940*/  LEA.HI.X.SX32 R117, R84, R3, 0x1, P2 ;  /* 0x0000000354757211 */ /* 0x000fc400010f0eff */
[----:B------:R-:W-:Y:S02]  /*9950*/  LEA R124, P2, R80, R0, 0x1 ;  /* 0x00000000507c7211 */ /* 0x000fe400078408ff */
        /* <DEDUP_REMOVED lines=11> */
[----:B---3--:R-:W-:Y:S01]  /*9a10*/  F2FP.BF16.F32.PACK_AB R121, R65, R64 ;  /* 0x000000404179723e */ /* 0x008fe200000010ff */
[----:B------:R-:W-:Y:S01]  /*9a20*/  VIADD R64, R68, UR5 ;  /* 0x0000000544407c36 */ /* 0x000fe20008000000 */
[----:B------:R-:W-:-:S02]  /*9a30*/  LEA.HI.X.SX32 R143, R72, R3, 0x1, P2 ;  /* 0x00000003488f7211 */ /* 0x000fc400010f0eff */
[----:B------:R-:W-:Y:S02]  /*9a40*/  LEA R144, P2, R68, R0, 0x1 ;  /* 0x0000000044907211 */ /* 0x000fe400078408ff */
[----:B------:R-:W-:Y:S01]  /*9a50*/  F2FP.BF16.F32.PACK_AB R141, R61, R60 ;  /* 0x0000003c3d8d723e */ /* 0x000fe200000010ff */
[----:B------:R-:W-:Y:S01]  /*9a60*/  VIADD R60, R64, UR5 ;  /* 0x00000005403c7c36 */ /* 0x000fe20008000000 */
[-C--:B------:R-:W-:Y:S02]  /*9a70*/  LEA.HI.X.SX32 R145, R68, R3.reuse, 0x1, P2 ;  /* 0x0000000344917211 */ /* 0x080fe400010f0eff */
[----:B------:R-:W-:Y:S02]  /*9a80*/  LEA R148, P2, R64, R0, 0x1 ;  /* 0x0000000040947211 */ /* 0x000fe400078408ff */
[----:B------:R-:W-:Y:S01]  /*9a90*/  F2FP.BF16.F32.PACK_AB R147, R57, R56 ;  /* 0x000000383993723e */ /* 0x000fe200000010ff */
        /* <DEDUP_REMOVED lines=37> */
[----:B------:R-:W-:Y:S02]  /*9cf0*/  LEA.HI.X.SX32 R175, R28, R3, 0x1, P2 ;  /* 0x000000031caf7211 */ /* 0x000fe400010f0eff */
[----:B------:R-:W-:Y:S02]  /*9d00*/  LEA R176, P2, R24, R0, 0x1 ;  /* 0x0000000018b07211 */ /* 0x000fe400078408ff */
[----:B------:R-:W-:Y:S02]  /*9d10*/  F2FP.BF16.F32.PACK_AB R212, R95, R94 ;  /* 0x0000005e5fd4723e */ /* 0x000fe400000010ff */
[----:B------:R-:W-:-:S02]  /*9d20*/  F2FP.BF16.F32.PACK_AB R210, R93, R92 ;  /* 0x0000005c5dd2723e */ /* 0x000fc400000010ff */
[----:B------:R-:W-:Y:S02]  /*9d30*/  F2FP.BF16.F32.PACK_AB R204, R89, R88 ;  /* 0x0000005859cc723e */ /* 0x000fe400000010ff */
[----:B------:R-:W-:Y:S02]  /*9d40*/  F2FP.BF16.F32.PACK_AB R198, R83, R82 ;  /* 0x0000005253c6723e */ /* 0x000fe400000010ff */
[----:B------:R-:W-:Y:S02]  /*9d50*/  F2FP.BF16.F32.PACK_AB R194, R79, R78 ;  /* 0x0000004e4fc2723e */ /* 0x000fe400000010ff */
[----:B------:R-:W-:Y:S02]  /*9d60*/  F2FP.BF16.F32.PACK_AB R190, R75, R74 ;  /* 0x0000004a4bbe723e */ /* 0x000fe400000010ff */
        /* <DEDUP_REMOVED lines=10> */
[----:B------:R-:W-:Y:S01]  /*9e10*/  F2FP.BF16.F32.PACK_AB R201, R19, R18 ;  /* 0x0000001213c9723e */ /* 0x000fe200000010ff */
[----:B------:R-:W3:Y:S01]  /*9e20*/  LDTM.x64 R32, tmem[UR12+0x80] ;  /* 0x0000800c002079ee */ /* 0x000ee20008340000 */
[-C--:B------:R-:W-:Y:S01]  /*9e30*/  LEA.HI.X.SX32 R177, R24, R3.reuse, 0x1, P2 ;  /* 0x0000000318b17211 */ /* 0x080fe200010f0eff */
[C---:B------:R-:W-:Y:S01]  /*9e40*/  VIADD R18, R22.reuse, UR5 ;  /* 0x0000000516127c36 */ /* 0x040fe20008000000 */
[----:B------:R-:W-:Y:S02]  /*9e50*/  LEA R180, P2, R22, R0, 0x1 ;  /* 0x0000000016b47211 */ /* 0x000fe400078408ff */
[----:B------:R-:W-:Y:S01]  /*9e60*/  PRMT R251, R105, 0x7610, R251 ;  /* 0x0000761069fb7816 */ /* 0x000fe200000000fb */
[----:B------:R-:W-:Y:S01]  /*9e70*/  VIADD R206, R18, UR5 ;  /* 0x0000000512ce7c36 */ /* 0x000fe20008000000 */
[----:B------:R-:W-:-:S02]  /*9e80*/  LEA.HI.X.SX32 R181, R22, R3, 0x1, P2 ;  /* 0x0000000316b57211 */ /* 0x000fc400010f0eff */
[C---:B------:R-:W-:Y:S02]  /*9e90*/  LEA R182, P2, R18.reuse, R0, 0x1 ;  /* 0x0000000012b67211 */ /* 0x040fe400078408ff */
[----:B------:R-:W-:Y:S02]  /*9ea0*/  F2FP.BF16.F32.PACK_AB R189, R31, R30 ;  /* 0x0000001e1fbd723e */ /* 0x000fe400000010ff */
[-C--:B------:R-:W-:Y:S02]  /*9eb0*/  LEA.HI.X.SX32 R183, R18, R3.reuse, 0x1, P2 ;  /* 0x0000000312b77211 */ /* 0x080fe400010f0eff */
[C---:B------:R-:W-:Y:S02]  /*9ec0*/  LEA R186, P2, R206.reuse, R0, 0x1 ;  /* 0x00000000ceba7211 */ /* 0x040fe400078408ff */
[----:B------:R-:W-:Y:S02]  /*9ed0*/  F2FP.BF16.F32.PACK_AB R193, R27, R26 ;  /* 0x0000001a1bc1723e */ /* 0x000fe400000010ff */
[C---:B------:R-:W-:Y:S01]  /*9ee0*/  LEA.HI.X.SX32 R187, R206.reuse, R3, 0x1, P2 ;  /* 0x00000003cebb7211 */ /* 0x040fe200010f0eff */
[----:B------:R-:W-:Y:S01]  /*9ef0*/  VIADD R206, R206, UR5 ;  /* 0x00000005cece7c36 */ /* 0x000fe20008000000 */
[----:B------:R-:W-:-:S02]  /*9f00*/  ISETP.LT.AND P2, PT, R2, UR19, !P0 ;  /* 0x0000001302007c0c */ /* 0x000fc4000c741270 */
[----:B------:R-:W-:Y:S02]  /*9f10*/  F2FP.BF16.F32.PACK_AB R199, R21, R20 ;  /* 0x0000001415c7723e */ /* 0x000fe400000010ff */
[----:B---3--:R-:W-:Y:S02]  /*9f20*/  F2FP.BF16.F32.PACK_AB R68, R69, R68 ;  /* 0x000000444544723e */ /* 0x008fe400000010ff */
        /* <DEDUP_REMOVED lines=25> */
[----:B------:R-:W3:Y:S01]  /*a0c0*/  LDTM.x64 R4, tmem[UR12+0xc0] ;  /* 0x0000c00c000479ee */ /* 0x000ee20008340000 */
[----:B------:R-:W-:Y:S01]  /*a0d0*/  NOP ;  /* 0x0000000000007918 */ /* 0x000fe20000000000 */
[----:B------:R1:W-:Y:S01]  /*a0e0*/  @P2 STG.E.U16 desc[UR22][R138.64], R251 ;  /* 0x000000fb8a002986 */ /* 0x0003e2000c101516 */
[----:B0-----:R-:W-:Y:S01]  /*a0f0*/  ISETP.LT.AND P2, PT, R250, UR4, !P0 ;  /* 0x00000004fa007c0c */ /* 0x001fe2000c741270 */
[----:B------:R-:W0:Y:S01]  /*a100*/  LDCU UR4, c[0x0][0x39c] ;  /* 0x00007380ff0477ac */ /* 0x000e220008000800 */
[----:B------:R-:W-:-:S02]  /*a110*/  F2FP.BF16.F32.PACK_AB R73, R73, R72 ;  /* 0x000000484949723e */ /* 0x000fc400000010ff */
[----:B------:R-:W-:Y:S01]  /*a120*/  F2FP.BF16.F32.PACK_AB R74, R75, R74 ;  /* 0x0000004a4b4a723e */ /* 0x000fe200000010ff */
[C---:B------:R-:W-:Y:S01]  /*a130*/  VIADD R75, R2.reuse, 0xaf ;  /* 0x000000af024b7836 */ /* 0x040fe20000000000 */
[----:B------:R-:W-:Y:S02]  /*a140*/  F2FP.BF16.F32.PACK_AB R76, R77, R76 ;  /* 0x0000004c4d4c723e */ /* 0x000fe400000010ff */
[----:B------:R-:W-:Y:S02]  /*a150*/  F2FP.BF16.F32.PACK_AB R78, R79, R78 ;  /* 0x0000004e4f4e723e */ /* 0x000fe400000010ff */
[----:B------:R-:W-:Y:S02]  /*a160*/  F2FP.BF16.F32.PACK_AB R80, R81, R80 ;  /* 0x000000505150723e */ /* 0x000fe400000010ff */
[----:B-1----:R-:W-:Y:S01]  /*a170*/  PRMT R139, R105, 0x7632, R139 ;  /* 0x00007632698b7816 */ /* 0x002fe2000000008b */
[----:B------:R-:W-:Y:S01]  /*a180*/  VIADD R105, R2, 0x7 ;  /* 0x0000000702697836 */ /* 0x000fe20000000000 */
[----:B------:R-:W-:-:S02]  /*a190*/  F2FP.BF16.F32.PACK_AB R82, R83, R82 ;  /* 0x000000525352723e */ /* 0x000fc400000010ff */
[----:B------:R-:W-:Y:S01]  /*a1a0*/  F2FP.BF16.F32.PACK_AB R84, R85, R84 ;  /* 0x000000545554723e */ /* 0x000fe200000010ff */
[----:B------:R1:W-:Y:S01]  /*a1b0*/  @P3 STG.E.U16 desc[UR22][R136.64], R139 ;  /* 0x0000008b88003986 */ /* 0x0003e2000c101516 */
[----:B------:R-:W-:Y:S02]  /*a1c0*/  F2FP.BF16.F32.PACK_AB R86, R87, R86 ;  /* 0x000000565756723e */ /* 0x000fe400000010ff */
[----:B0-----:R-:W-:Y:S01]  /*a1d0*/  ISETP.LT.AND P3, PT, R105, UR4, !P0 ;  /* 0x0000000469007c0c */ /* 0x001fe2000c761270 */
[----:B------:R-:W0:Y:S01]  /*a1e0*/  LDCU UR4, c[0x0][0x39c] ;  /* 0x00007380ff0477ac */ /* 0x000e220008000800 */
[----:B------:R-:W-:Y:S01]  /*a1f0*/  VIADD R105, R2, 0x8 ;  /* 0x0000000802697836 */ /* 0x000fe20000000000 */
[----:B------:R-:W-:Y:S02]  /*a200*/  F2FP.BF16.F32.PACK_AB R88, R89, R88 ;  /* 0x000000585958723e */ /* 0x000fe400000010ff */
[----:B------:R-:W-:Y:S02]  /*a210*/  F2FP.BF16.F32.PACK_AB R90, R91, R90 ;  /* 0x0000005a5b5a723e */ /* 0x000fe400000010ff */
[----:B------:R-:W-:-:S02]  /*a220*/  F2FP.BF16.F32.PACK_AB R92, R93, R92 ;  /* 0x0000005c5d5c723e */ /* 0x000fc400000010ff */
[C---:B-1----:R-:W-:Y:S02]  /*a230*/  PRMT R137, R104.reuse, 0x7610, R137 ;  /* 0x0000761068897816 */ /* 0x042fe40000000089 */
[----:B------:R-:W-:Y:S02]  /*a240*/  F2FP.BF16.F32.PACK_AB R94, R95, R94 ;  /* 0x0000005e5f5e723e */ /* 0x000fe400000010ff */
[----:B---3--:R-:W-:Y:S01]  /*a250*/  F2FP.BF16.F32.PACK_AB R7, R7, R6 ;  /* 0x000000060707723e */ /* 0x008fe200000010ff */
[----:B------:R-:W-:Y:S01]  /*a260*/  @P1 STG.E.U16 desc[UR22][R134.64], R137 ;  /* 0x0000008986001986 */ /* 0x000fe2000c101516 */
[----:B------:R-:W-:Y:S02]  /*a270*/  F2FP.BF16.F32.PACK_AB R11, R11, R10 ;  /* 0x0000000a0b0b723e */ /* 0x000fe400000010ff */
[----:B------:R-:W-:Y:S02]  /*a280*/  F2FP.BF16.F32.PACK_AB R12, R13, R12 ;  /* 0x0000000c0d0c723e */ /* 0x000fe400000010ff */
[----:B0-----:R-:W-:Y:S01]  /*a290*/  ISETP.LT.AND P1, PT, R105, UR4, !P0 ;  /* 0x0000000469007c0c */ /* 0x001fe2000c721270 */
[----:B------:R-:W0:Y:S01]  /*a2a0*/  LDCU UR4, c[0x0][0x39c] ;  /* 0x00007380ff0477ac */ /* 0x000e220008000800 */
[----:B------:R-:W-:Y:S01]  /*a2b0*/  PRMT R105, R104, 0x7632, R105 ;  /* 0x0000763268697816 */ /* 0x000fe20000000069 */
[----:B------:R-:W-:Y:S01]  /*a2c0*/  VIADD R104, R2, 0x9 ;  /* 0x0000000902687836 */ /* 0x000fe20000000000 */
[----:B------:R-:W-:-:S02]  /*a2d0*/  PRMT R13, R12, 0x7632, R13 ;  /* 0x000076320c0d7816 */ /* 0x000fc4000000000d */
[----:B------:R-:W-:Y:S01]  /*a2e0*/  F2FP.BF16.F32.PACK_AB R14, R15, R14 ;  /* 0x0000000e0f0e723e */ /* 0x000fe200000010ff */
[----:B------:R-:W-:Y:S01]  /*a2f0*/  @P4 STG.E.U16 desc[UR22][R132.64], R105 ;  /* 0x0000006984004986 */ /* 0x000fe2000c101516 */
[----:B------:R-:W-:Y:S01]  /*a300*/  F2FP.BF16.F32.PACK_AB R16, R17, R16 ;  /* 0x000000101110723e */ /* 0x000fe200000010ff */
[----:B------:R-:W-:Y:S01]  /*a310*/  VIADD R17, R2, 0xfe ;  /* 0x000000fe02117836 */ /* 0x000fe20000000000 */
[----:B------:R-:W-:Y:S01]  /*a320*/  F2FP.BF16.F32.PACK_AB R18, R19, R18 ;  /* 0x000000121312723e */ /* 0x000fe200000010ff */
[----:B------:R1:W-:Y:S01]  /*a330*/  @P5 STG.E.U16 desc[UR22][R130.64], R188 ;  /* 0x000000bc82005986 */ /* 0x0003e2000c101516 */
[----:B------:R-:W-:Y:S02]  /*a340*/  F2FP.BF16.F32.PACK_AB R20, R21, R20 ;  /* 0x000000141514723e */ /* 0x000fe400000010ff */
[----:B------:R-:W-:Y:S02]  /*a350*/  F2FP.BF16.F32.PACK_AB R22, R23, R22 ;  /* 0x000000161716723e */ /* 0x000fe400000010ff */
[----:B------:R-:W-:-:S02]  /*a360*/  F2FP.BF16.F32.PACK_AB R24, R25, R24 ;  /* 0x000000181918723e */ /* 0x000fc400000010ff */
[----:B------:R-:W-:Y:S02]  /*a370*/  F2FP.BF16.F32.PACK_AB R26, R27, R26 ;  /* 0x0000001a1b1a723e */ /* 0x000fe400000010ff */
[----:B0-----:R-:W-:Y:S01]  /*a380*/  ISETP.LT.AND P4, PT, R104, UR4, !P0 ;  /* 0x0000000468007c0c */ /* 0x001fe2000c781270 */
[----:B------:R-:W0:Y:S01]  /*a390*/  LDCU UR4, c[0x0][0x39c] ;  /* 0x00007380ff0477ac */ /* 0x000e220008000800 */
[----:B------:R-:W-:Y:S01]  /*a3a0*/  VIADD R104, R2, 0xa ;  /* 0x0000000a02687836 */ /* 0x000fe20000000000 */
[----:B-1----:R-:W-:Y:S02]  /*a3b0*/  PRMT R131, R188, 0x7632, R131 ;  /* 0x00007632bc837816 */ /* 0x002fe40000000083 */
[----:B------:R-:W-:Y:S02]  /*a3c0*/  PRMT R105, R190, 0x7632, R105 ;  /* 0x00007632be697816 */ /* 0x000fe40000000069 */
[----:B------:R-:W-:Y:S01]  /*a3d0*/  F2FP.BF16.F32.PACK_AB R28, R29, R28 ;  /* 0x0000001c1d1c723e */ /* 0x000fe200000010ff */
[----:B------:R-:W-:Y:S01]  /*a3e0*/  @P6 STG.E.U16 desc[UR22][R126.64], R131 ;  /* 0x000000837e006986 */ /* 0x000fe2000c101516 */
[----:B------:R-:W-:-:S02]  /*a3f0*/  F2FP.BF16.F32.PACK_AB R30, R31, R30 ;  /* 0x0000001e1f1e723e */ /* 0x000fc400000010ff */
[----:B------:R-:W-:Y:S01]  /*a400*/  F2FP.BF16.F32.PACK_AB R32, R33, R32 ;  /* 0x000000202120723e */ /* 0x000fe200000010ff */
[----:B------:R-:W-:Y:S01]  /*a410*/  @P2 STG.E.U16 desc[UR22][R122.64], R190 ;  /* 0x000000be7a002986 */ /* 0x000fe2000c101516 */
[----:B------:R-:W-:Y:S02]  /*a420*/  F2FP.BF16.F32.PACK_AB R34, R35, R34 ;  /* 0x000000222322723e */ /* 0x000fe400000010ff */
[----:B------:R-:W-:Y:S01]  /*a430*/  F2FP.BF16.F32.PACK_AB R36, R37, R36 ;  /* 0x000000242524723e */ /* 0x000fe200000010ff */
[----:B------:R1:W-:Y:S01]  /*a440*/  @P3 STG.E.U16 desc[UR22][R118.64], R105 ;  /* 0x0000006976003986 */ /* 0x0003e2000c101516 */
[----:B------:R-:W-:Y:S02]  /*a450*/  F2FP.BF16.F32.PACK_AB R38, R39, R38 ;  /* 0x000000262726723e */ /* 0x000fe400000010ff */
[----:B0-----:R-:W-:Y:S01]  /*a460*/  ISETP.LT.AND P5, PT, R104, UR4, !P0 ;  /* 0x0000000468007c0c */ /* 0x001fe2000c7a1270 */
[----:B------:R-:W0:Y:S01]  /*a470*/  LDCU UR4, c[0x0][0x39c] ;  /* 0x00007380ff0477ac */ /* 0x000e220008000800 */
[----:B------:R-:W-:Y:S01]  /*a480*/  VIADD R104, R2, 0xb ;  /* 0x0000000b02687836 */ /* 0x000fe20000000000 */
[----:B------:R3:W-:Y:S01]  /*a490*/  @P1 STG.E.U16 desc[UR22][R114.64], R192 ;  /* 0x000000c072001986 */ /* 0x0007e2000c101516 */
[----:B------:R-:W-:-:S02]  /*a4a0*/  F2FP.BF16.F32.PACK_AB R40, R41, R40 ;  /* 0x000000282928723e */ /* 0x000fc400000010ff */
[----:B------:R-:W-:Y:S02]  /*a4b0*/  F2FP.BF16.F32.PACK_AB R42, R43, R42 ;  /* 0x0000002a2b2a723e */ /* 0x000fe400000010ff */
[----:B------:R-:W-:Y:S02]  /*a4c0*/  F2FP.BF16.F32.PACK_AB R44, R45, R44 ;  /* 0x0000002c2d2c723e */ /* 0x000fe400000010ff */
[----:B-1----:R-:W-:Y:S02]  /*a4d0*/  PRMT R105, R194, 0x7632, R105 ;  /* 0x00007632c2697816 */ /* 0x002fe40000000069 */
[----:B------:R-:W-:Y:S02]  /*a4e0*/  F2FP.BF16.F32.PACK_AB R46, R47, R46 ;  /* 0x0000002e2f2e723e */ /* 0x000fe400000010ff */
[----:B------:R-:W-:Y:S02]  /*a4f0*/  F2FP.BF16.F32.PACK_AB R48, R49, R48 ;  /* 0x000000303130723e */ /* 0x000fe400000010ff */
[----:B---3--:R-:W-:-:S02]  /*a500*/  PRMT R115, R192, 0x7632, R115 ;  /* 0x00007632c0737816 */ /* 0x008fc40000000073 */
[----:B------:R-:W-:Y:S02]  /*a510*/  F2FP.BF16.F32.PACK_AB R50, R51, R50 ;  /* 0x000000323332723e */ /* 0x000fe400000010ff */
[----:B0-----:R-:W-:Y:S01]  /*a520*/  ISETP.LT.AND P6, PT, R104, UR4, !P0 ;  /* 0x0000000468007c0c */ /* 0x001fe2000c7c1270 */
[----:B------:R-:W0:Y:S01]  /*a530*/  LDCU UR4, c[0x0][0x39c] ;  /* 0x00007380ff0477ac */ /* 0x000e220008000800 */
[----:B------:R-:W-:Y:S01]  /*a540*/  VIADD R104, R2, 0xc ;  /* 0x0000000c02687836 */ /* 0x000fe20000000000 */
[----:B------:R-:W-:Y:S01]  /*a550*/  @P4 STG.E.U16 desc[UR22][R110.64], R115 ;  /* 0x000000736e004986 */ /* 0x000fe2000c101516 */
[----:B------:R-:W-:Y:S02]  /*a560*/  F2FP.BF16.F32.PACK_AB R52, R53, R52 ;  /* 0x000000343534723e */ /* 0x000fe400000010ff */
[----:B------:R-:W-:Y:S01]  /*a570*/  F2FP.BF16.F32.PACK_AB R54, R55, R54 ;  /* 0x000000363736723e */ /* 0x000fe200000010ff */
[----:B------:R-:W-:Y:S01]  /*a580*/  @P5 STG.E.U16 desc[UR22][R106.64], R194 ;  /* 0x000000c26a005986 */ /* 0x000fe2000c101516 */
[----:B------:R-:W-:-:S02]  /*a590*/  F2FP.BF16.F32.PACK_AB R56, R57, R56 ;  /* 0x000000383938723e */ /* 0x000fc400000010ff */
[----:B------:R-:W-:Y:S02]  /*a5a0*/  F2FP.BF16.F32.PACK_AB R58, R59, R58 ;  /* 0x0000003a3b3a723e */ /* 0x000fe400000010ff */
[----:B------:R-:W-:Y:S01]  /*a5b0*/  F2FP.BF16.F32.PACK_AB R60, R61, R60 ;  /* 0x0000003c3d3c723e */ /* 0x000fe200000010ff */
[----:B------:R1:W-:Y:S01]  /*a5c0*/  @P6 STG.E.U16 desc[UR22][R102.64], R105 ;  /* 0x0000006966006986 */ /* 0x0003e2000c101516 */
[----:B------:R-:W-:Y:S02]  /*a5d0*/  F2FP.BF16.F32.PACK_AB R62, R63, R62 ;  /* 0x0000003e3f3e723e */ /* 0x000fe400000010ff */
[----:B------:R-:W-:Y:S02]  /*a5e0*/  F2FP.BF16.F32.PACK_AB R64, R65, R64 ;  /* 0x000000404140723e */ /* 0x000fe400000010ff */
[----:B------:R-:W-:Y:S02]  /*a5f0*/  F2FP.BF16.F32.PACK_AB R66, R67, R66 ;  /* 0x000000424342723e */ /* 0x000fe400000010ff */
[----:B0-----:R-:W-:Y:S01]  /*a600*/  ISETP.LT.AND P2, PT, R104, UR4, !P0 ;  /* 0x0000000468007c0c */ /* 0x001fe2000c741270 */
[----:B------:R-:W0:Y:S01]  /*a610*/  LDCU UR4, c[0x0][0x39c] ;  /* 0x00007380ff0477ac */ /* 0x000e220008000800 */
[----:B------:R-:W-:-:S02]  /*a620*/  VIADD R104, R2, 0xd ;  /* 0x0000000d02687836 */ /* 0x000fc40000000000 */
[C---:B-1----:R-:W-:Y:S01]  /*a630*/  VIADD R102, R2.reuse, 0x14 ;  /* 0x0000001402667836 */ /* 0x042fe20000000000 */
[----:B------:R-:W-:Y:S01]  /*a640*/  PRMT R105, R69, 0x7610, R105 ;  /* 0x0000761045697816 */ /* 0x000fe20000000069 */
[----:B------:R-:W-:-:S07]  /*a650*/  VIADD R103, R2, 0x2a ;  /* 0x0000002a02677836 */ /* 0x000fce0000000000 */
[----:B------:R1:W-:Y:S01]  /*a660*/  @P2 STG.E.U16 desc[UR22][R98.64], R196 ;  /* 0x000000c462002986 */ /* 0x0003e2000c101516 */
[----:B0-----:R-:W-:Y:S01]  /*a670*/  ISETP.LT.AND P3, PT, R104, UR4, !P0 ;  /* 0x0000000468007c0c */ /* 0x001fe2000c761270 */
[----:B------:R-:W0:Y:S01]  /*a680*/  LDCU UR4, c[0x0][0x39c] ;  /* 0x00007380ff0477ac */ /* 0x000e220008000800 */
[----:B------:R-:W-:Y:S01]  /*a690*/  VIADD R104, R2, 0xe ;  /* 0x0000000e02687836 */ /* 0x000fe20000000000 */
[----:B-1----:R-:W-:Y:S01]  /*a6a0*/  PRMT R99, R196, 0x7632, R99 ;  /* 0x00007632c4637816 */ /* 0x002fe20000000063 */
[----:B------:R-:W-:-:S09]  /*a6b0*/  VIADD R98, R2, 0x15 ;  /* 0x0000001502627836 */ /* 0x000fd20000000000 */
[----:B------:R1:W-:Y:S01]  /*a6c0*/  @P3 STG.E.U16 desc[UR22][R96.64], R99 ;  /* 0x0000006360003986 */ /* 0x0003e2000c101516 */
[----:B0-----:R-:W-:Y:S01]  /*a6d0*/  ISETP.LT.AND P1, PT, R104, UR4, !P0 ;  /* 0x0000000468007c0c */ /* 0x001fe2000c721270 */
[----:B------:R-:W0:Y:S01]  /*a6e0*/  LDCU UR4, c[0x0][0x39c] ;  /* 0x00007380ff0477ac */ /* 0x000e220008000800 */
[----:B------:R-:W-:Y:S01]  /*a6f0*/  VIADD R104, R2, 0xf ;  /* 0x0000000f02687836 */ /* 0x000fe20000000000 */
[----:B-1----:R-:W-:Y:S01]  /*a700*/  PRMT R97, R198, 0x7632, R97 ;  /* 0x00007632c6617816 */ /* 0x002fe20000000061 */
[----:B------:R-:W-:Y:S01]  /*a710*/  VIADD R96, R2, 0x16 ;  /* 0x0000001602607836 */ /* 0x000fe20000000000 */
[----:B------:R-:W-:-:S08]  /*a720*/  PRMT R99, R216, 0x7632, R99 ;  /* 0x00007632d8637816 */ /* 0x000fd00000000063 */
[----:B------:R1:W-:Y:S01]  /*a730*/  @P1 STG.E.U16 desc[UR22][R100.64], R198 ;  /* 0x000000c664001986 */ /* 0x0003e2000c101516 */
[----:B0-----:R-:W-:Y:S01]  /*a740*/  ISETP.LT.AND P4, PT, R104, UR4, !P0 ;  /* 0x0000000468007c0c */ /* 0x001fe2000c781270 */
[----:B------:R-:W0:Y:S01]  /*a750*/  LDCU UR4, c[0x0][0x39c] ;  /* 0x00007380ff0477ac */ /* 0x000e220008000800 */
[----:B------:R-:W-:Y:S01]  /*a760*/  VIADD R104, R2, 0x10 ;  /* 0x0000001002687836 */ /* 0x000fe20000000000 */
[----:B-1----:R-:W-:-:S10]  /*a770*/  PRMT R100, R217, 0x7632, R100 ;  /* 0x00007632d9647816 */ /* 0x002fd40000000064 */
[----:B------:R1:W-:Y:S01]  /*a780*/  @P4 STG.E.U16 desc[UR22][R108.64], R97 ;  /* 0x000000616c004986 */ /* 0x0003e2000c101516 */
[----:B0-----:R-:W-:Y:S01]  /*a790*/  ISETP.LT.AND P5, PT, R104, UR4, !P0 ;  /* 0x0000000468007c0c */ /* 0x001fe2000c7a1270 */
[----:B------:R-:W0:Y:S01]  /*a7a0*/  LDCU UR4, c[0x0][0x39c] ;  /* 0x00007380ff0477ac */ /* 0x000e220008000800 */
[----:B------:R-:W-:Y:S01]  /*a7b0*/  VIADD R104, R2, 0x11 ;  /* 0x0000001102687836 */ /* 0x000fe20000000000 */
[----:B-1----:R-:W-:-:S10]  /*a7c0*/  PRMT R97, R202, 0x7632, R97 ;  /* 0x00007632ca617816 */ /* 0x002fd40000000061 */
[----:B------:R-:W-:Y:S01]  /*a7d0*/  @P5 STG.E.U16 desc[UR22][R112.64], R200 ;  /* 0x000000c870005986 */ /* 0x000fe2000c101516 */
[----:B0-----:R-:W-:Y:S01]  /*a7e0*/  ISETP.LT.AND P6, PT, R104, UR4, !P0 ;  /* 0x0000000468007c0c */ /* 0x001fe2000c7c1270 */
[----:B------:R-:W0:Y:S01]  /*a7f0*/  LDCU UR4, c[0x0][0x39c] ;  /* 0x00007380ff0477ac */ /* 0x000e220008000800 */
[----:B------:R-:W-:-:S05]  /*a800*/  VIADD R104, R2, 0x12 ;  /* 0x0000001202687836 */ /* 0x000fca0000000000 */
[----:B0-----:R-:W-:Y:S01]  /*a810*/  ISETP.LT.AND P2, PT, R104, UR4, !P0 ;  /* 0x0000000468007c0c */ /* 0x001fe2000c741270 */
[----:B------:R-:W0:Y:S01]  /*a820*/  LDCU UR4, c[0x0][0x39c] ;  /* 0x00007380ff0477ac */ /* 0x000e220008000800 */
[----:B------:R-:W-:-:S05]  /*a830*/  VIADD R104, R2, 0x13 ;  /* 0x0000001302687836 */ /* 0x000fca0000000000 */
[----:B0-----:R-:W-:Y:S01]  /*a840*/  ISETP.LT.AND P3, PT, R104, UR4, !P0 ;  /* 0x0000000468007c0c */ /* 0x001fe2000c761270 */
[----:B------:R-:W0:Y:S01]  /*a850*/  LDCU UR4, c[0x0][0x39c] ;  /* 0x00007380ff0477ac */ /* 0x000e220008000800 */
[----:B------:R-:W-:Y:S01]  /*a860*/  VIADD R104, R2, 0x2b ;  /* 0x0000002b02687836 */ /* 0x000fe20000000000 */
[----:B0-----:R-:W-:Y:S01]  /*a870*/  ISETP.LT.AND P1, PT, R102, UR4, !P0 ;  /* 0x0000000466007c0c */ /* 0x001fe2000c721270 */
[----:B------:R-:W0:Y:S02]  /*a880*/  LDCU UR4, c[0x0][0x39c] ;  /* 0x00007380ff0477ac */ /* 0x000e240008000800 */
[----:B0-----:R-:W-:Y:S01]  /*a890*/  ISETP.LT.AND P4, PT, R98, UR4, !P0 ;  /* 0x0000000462007c0c */ /* 0x001fe2000c781270 */
[----:B------:R-:W0:Y:S01]  /*a8a0*/  LDCU UR4, c[0x0][0x39c] ;  /* 0x00007380ff0477ac */ /* 0x000e220008000800 */
[----:B------:R-:W-:-:S05]  /*a8b0*/  PRMT R98, R200, 0x7632, R98 ;  /* 0x00007632c8627816 */ /* 0x000fca0000000062 */
[----:B------:R1:W-:Y:S04]  /*a8c0*/  @P6 STG.E.U16 desc[UR22][R116.64], R98 ;  /* 0x0000006274006986 */ /* 0x0003e8000c101516 */
[----:B------:R-:W-:Y:S04]  /*a8d0*/  @P2 STG.E.U16 desc[UR22][R124.64], R202 ;  /* 0x000000ca7c002986 */ /* 0x000fe8000c101516 */
[----:B------:R3:W-:Y:S01]  /*a8e0*/  @P3 STG.E.U16 desc[UR22][R128.64], R97 ;  /* 0x0000006180003986 */ /* 0x0007e2000c101516 */
[----:B0-----:R-:W-:Y:S01]  /*a8f0*/  ISETP.LT.AND P5, PT, R96, UR4, !P0 ;  /* 0x0000000460007c0c */ /* 0x001fe2000c7a1270 */
[----:B------:R-:W0:Y:S01]  /*a900*/  LDCU UR4, c[0x0][0x39c] ;  /* 0x00007380ff0477ac */ /* 0x000e220008000800 */
[----:B------:R-:W-:Y:S01]  /*a910*/  VIADD R96, R2, 0x17 ;  /* 0x0000001702607836 */ /* 0x000fe20000000000 */
[----:B------:R-:W-:Y:S01]  /*a920*/  @P1 STG.E.U16 desc[UR22][R142.64], R204 ;  /* 0x000000cc8e001986 */ /* 0x000fe2000c101516 */
[----:B-1----:R-:W-:-:S02]  /*a930*/  PRMT R98, R204, 0x7632, R98 ;  /* 0x00007632cc627816 */ /* 0x002fc40000000062 */
[----:B---3--:R-:W-:-:S03]  /*a940*/  PRMT R97, R208, 0x7632, R97 ;  /* 0x00007632d0617816 */ /* 0x008fc60000000061 */
[----:B------:R1:W-:Y:S04]  /*a950*/  @P4 STG.E.U16 desc[UR22][R144.64], R98 ;  /* 0x0000006290004986 */ /* 0x0003e8000c101516 */
[----:B------:R-:W-:Y:S01]  /*a960*/  @P5 STG.E.U16 desc[UR22][R148.64], R208 ;  /* 0x000000d094005986 */ /* 0x000fe2000c101516 */
        /* <DEDUP_REMOVED lines=12> */
[----:B------:R-:W-:-:S11]  /*aa30*/  VIADD R96, R2, 0x1a ;  /* 0x0000001a02607836 */ /* 0x000fd60000000000 */
        /* <DEDUP_REMOVED lines=12> */
[C---:B------:R-:W-:Y:S02]  /*ab00*/  VIADD R96, R2.reuse, 0x1d ;  /* 0x0000001d02607836 */ /* 0x040fe40000000000 */
[----:B-1----:R-:W-:-:S09]  /*ab10*/  VIADD R97, R2, 0x26 ;  /* 0x0000002602617836 */ /* 0x002fd20000000000 */
        /* <DEDUP_REMOVED lines=16> */
[----:B------:R-:W-:Y:S02]  /*ac20*/  VIADD R96, R2, 0x21 ;  /* 0x0000002102607836 */ /* 0x000fe40000000000 */
[----:B-1----:R-:W-:-:S04]  /*ac30*/  VIADD R99, R206, UR5 ;  /* 0x00000005ce637c36 */ /* 0x002fc80008000000 */
[----:B------:R-:W-:-:S05]  /*ac40*/  VIADD R101, R99, UR5 ;  /* 0x0000000563657c36 */ /* 0x000fca0008000000 */
[----:B------:R-:W-:Y:S01]  /*ac50*/  @P1 STG.E.U16 desc[UR22][R176.64], R217 ;  /* 0x000000d9b0001986 */ /* 0x000fe2000c101516 */
[----:B--2---:R-:W-:Y:S01]  /*ac60*/  ISETP.LT.AND P1, PT, R97, UR7, !P0 ;  /* 0x0000000761007c0c */ /* 0x004fe2000c721270 */
[----:B------:R-:W1:Y:S01]  /*ac70*/  LDCU UR7, c[0x0][0x39c] ;  /* 0x00007380ff0777ac */ /* 0x000e620008000800 */
[----:B------:R-:W-:Y:S01]  /*ac80*/  PRMT R97, R218, 0x7632, R97 ;  /* 0x00007632da617816 */ /* 0x000fe20000000061 */
[----:B------:R-:W-:Y:S01]  /*ac90*/  VIADD R102, R101, UR5 ;  /* 0x0000000565667c36 */ /* 0x000fe20008000000 */
[----:B0-----:R-:W-:Y:S01]  /*aca0*/  ISETP.LT.AND P4, PT, R96, UR4, !P0 ;  /* 0x0000000460007c0c */ /* 0x001fe2000c781270 */
[----:B------:R-:W0:Y:S01]  /*acb0*/  LDCU UR4, c[0x0][0x39c] ;  /* 0x00007380ff0477ac */ /* 0x000e220008000800 */
[----:B------:R-:W-:-:S11]  /*acc0*/  VIADD R96, R2, 0x22 ;  /* 0x0000002202607836 */ /* 0x000fd60000000000 */
[----:B------:R2:W-:Y:S01]  /*acd0*/  @P4 STG.E.U16 desc[UR22][R180.64], R100 ;  /* 0x00000064b4004986 */ /* 0x0005e2000c101516 */
[----:B0-----:R-:W-:Y:S01]  /*ace0*/  ISETP.LT.AND P5, PT, R96, UR4, !P0 ;  /* 0x0000000460007c0c */ /* 0x001fe2000c7a1270 */
[----:B------:R-:W0:Y:S01]  /*acf0*/  LDCU UR4, c[0x0][0x39c] ;  /* 0x00007380ff0477ac */ /* 0x000e220008000800 */
[C---:B------:R-:W-:Y:S02]  /*ad00*/  VIADD R96, R2.reuse, 0x23 ;  /* 0x0000002302607836 */ /* 0x040fe40000000000 */
[----:B--2---:R-:W-:-:S09]  /*ad10*/  VIADD R100, R2, 0x29 ;  /* 0x0000002902647836 */ /* 0x004fd20000000000 */
[----:B------:R-:W-:Y:S01]  /*ad20*/  @P5 STG.E.U16 desc[UR22][R182.64], R218 ;  /* 0x000000dab6005986 */ /* 0x000fe2000c101516 */
[----:B0-----:R-:W-:Y:S01]  /*ad30*/  ISETP.LT.AND P6, PT, R96, UR4, !P0 ;  /* 0x0000000460007c0c */ /* 0x001fe2000c7c1270 */
[----:B------:R-:W0:Y:S01]  /*ad40*/  LDCU UR4, c[0x0][0x39c] ;  /* 0x00007380ff0477ac */ /* 0x000e220008000800 */
[----:B------:R-:W-:-:S11]  /*ad50*/  VIADD R96, R2, 0x24 ;  /* 0x0000002402607836 */ /* 0x000fd60000000000 */
[----:B------:R2:W-:Y:S01]  /*ad60*/  @P6 STG.E.U16 desc[UR22][R186.64], R97 ;  /* 0x00000061ba006986 */ /* 0x0005e2000c101516 */
[----:B0-----:R-:W-:Y:S01]  /*ad70*/  ISETP.LT.AND P2, PT, R96, UR4, !P0 ;  /* 0x0000000460007c0c */ /* 0x001fe2000c741270 */
[----:B------:R-:W0:Y:S01]  /*ad80*/  LDCU UR4, c[0x0][0x39c] ;  /* 0x00007380ff0477ac */ /* 0x000e220008000800 */
[----:B------:R-:W-:-:S05]  /*ad90*/  VIADD R96, R2, 0x25 ;  /* 0x0000002502607836 */ /* 0x000fca0000000000 */
[----:B------:R-:W-:Y:S01]  /*ada0*/  ISETP.LT.AND P3, PT, R96, UR6, !P0 ;  /* 0x0000000660007c0c */ /* 0x000fe2000c761270 */
[----:B------:R-:W-:Y:S01]  /*adb0*/  VIADD R96, R2, 0x27 ;  /* 0x0000002702607836 */ /* 0x000fe20000000000 */
[----:B------:R-:W3:Y:S04]  /*adc0*/  LDCU UR6, c[0x0][0x39c] ;  /* 0x00007380ff0677ac */ /* 0x000ee80008000800 */
[----:B----4-:R-:W-:Y:S02]  /*add0*/  ISETP.LT.AND P4, PT, R96, UR8, !P0 ;  /* 0x0000000860007c0c */ /* 0x010fe4000c781270 */
[----:B------:R-:W-:-:S04]  /*ade0*/  LEA R96, P5, R206, R0, 0x1 ;  /* 0x00000000ce607211 */ /* 0x000fc800078a08ff */
[-C--:B--2---:R-:W-:Y:S02]  /*adf0*/  LEA.HI.X.SX32 R97, R206, R3.reuse, 0x1, P5 ;  /* 0x00000003ce617211 */ /* 0x084fe400028f0eff */
[----:B0-----:R-:W-:Y:S01]  /*ae00*/  ISETP.LT.AND P5, PT, R98, UR4, !P0 ;  /* 0x0000000462007c0c */ /* 0x001fe2000c7a1270 */
[----:B------:R-:W0:Y:S01]  /*ae10*/  LDCU UR4, c[0x0][0x39c] ;  /* 0x00007380ff0477ac */ /* 0x000e220008000800 */
[CC--:B------:R-:W-:Y:S01]  /*ae20*/  LEA R98, P6, R99.reuse, R0.reuse, 0x1 ;  /* 0x0000000063627211 */ /* 0x0c0fe200078c08ff */
[----:B------:R2:W-:Y:S01]  /*ae30*/  @P2 STG.E.U16 desc[UR22][R96.64], R220 ;  /* 0x000000dc60002986 */ /* 0x0005e2000c101516 */
[----:B---3--:R-:W-:Y:S01]  /*ae40*/  ISETP.LT.AND P2, PT, R100, UR6, !P0 ;  /* 0x0000000664007c0c */ /* 0x008fe2000c741270 */
[----:B------:R-:W3:Y:S01]  /*ae50*/  LDCU UR6, c[0x0][0x39c] ;  /* 0x00007380ff0677ac */ /* 0x000ee20008000800 */
[----:B------:R-:W-:Y:S02]  /*ae60*/  LEA.HI.X.SX32 R99, R99, R3, 0x1, P6 ;  /* 0x0000000363637211 */ /* 0x000fe400030f0eff */
[----:B------:R-:W-:-:S04]  /*ae70*/  LEA R100, P6, R101, R0, 0x1 ;  /* 0x0000000065647211 */ /* 0x000fc800078c08ff */
[----:B------:R-:W-:Y:S02]  /*ae80*/  LEA.HI.X.SX32 R101, R101, R3, 0x1, P6 ;  /* 0x0000000365657211 */ /* 0x000fe400030f0eff */
[----:B--2---:R-:W-:Y:S02]  /*ae90*/  PRMT R97, R220, 0x7632, R97 ;  /* 0x00007632dc617816 */ /* 0x004fe40000000061 */
[----:B------:R-:W-:-:S03]  /*aea0*/  LEA R96, P6, R102, R0, 0x1 ;  /* 0x0000000066607211 */ /* 0x000fc600078c08ff */
[----:B------:R2:W-:Y:S01]  /*aeb0*/  @P3 STG.E.U16 desc[UR22][R98.64], R97 ;  /* 0x0000006162003986 */ /* 0x0005e2000c101516 */
[----:B0-----:R-:W-:Y:S01]  /*aec0*/  ISETP.LT.AND P3, PT, R103, UR4, !P0 ;  /* 0x0000000467007c0c */ /* 0x001fe2000c761270 */
[----:B------:R-:W0:Y:S01]  /*aed0*/  LDCU UR4, c[0x0][0x39c] ;  /* 0x00007380ff0477ac */ /* 0x000e220008000800 */
[----:B------:R-:W-:Y:S01]  /*aee0*/  VIADD R103, R102, UR5 ;  /* 0x0000000566677c36 */ /* 0x000fe20008000000 */
[----:B------:R-:W-:Y:S01]  /*aef0*/  @P1 STG.E.U16 desc[UR22][R100.64], R222 ;  /* 0x000000de64001986 */ /* 0x000fe2000c101516 */
[----:B---3--:R-:W-:Y:S01]  /*af00*/  ISETP.LT.AND P1, PT, R104, UR6, !P0 ;  /* 0x0000000668007c0c */ /* 0x008fe2000c721270 */
[----:B------:R-:W-:Y:S01]  /*af10*/  VIADD R104, R2, 0x2c ;  /* 0x0000002c02687836 */ /* 0x000fe20000000000 */
[----:B------:R-:W3:Y:S01]  /*af20*/  LDCU UR6, c[0x0][0x39c] ;  /* 0x00007380ff0677ac */ /* 0x000ee20008000800 */
[----:B--2---:R-:W-:Y:S01]  /*af30*/  LEA.HI.X.SX32 R97, R102, R3, 0x1, P6 ;  /* 0x0000000366617211 */ /* 0x004fe200030f0eff */
[----:B------:R-:W-:Y:S01]  /*af40*/  VIADD R102, R103, UR5 ;  /* 0x0000000567667c36 */ /* 0x000fe20008000000 */
[----:B------:R-:W-:-:S02]  /*af50*/  PRMT R99, R222, 0x7632, R99 ;  /* 0x00007632de637816 */ /* 0x000fc40000000063 */
[----:B------:R-:W-:-:S03]  /*af60*/  LEA R98, P6, R103, R0, 0x1 ;  /* 0x0000000067627211 */ /* 0x000fc600078c08ff */
[----:B------:R2:W-:Y:S01]  /*af70*/  @P4 STG.E.U16 desc[UR22][R96.64], R99 ;  /* 0x0000006360004986 */ /* 0x0005e2000c101516 */
[----:B-1----:R-:W-:Y:S01]  /*af80*/  ISETP.LT.AND P4, PT, R104, UR7, !P0 ;  /* 0x0000000768007c0c */ /* 0x002fe2000c781270 */
[----:B------:R-:W-:Y:S01]  /*af90*/  VIADD R104, R2, 0x2d ;  /* 0x0000002d02687836 */ /* 0x000fe20000000000 */
[----:B------:R-:W1:Y:S01]  /*afa0*/  LDCU UR7, c[0x0][0x39c] ;  /* 0x00007380ff0777ac */ /* 0x000e620008000800 */
[-C--:B--2---:R-:W-:Y:S01]  /*afb0*/  LEA.HI.X.SX32 R99, R103, R3.reuse, 0x1, P6 ;  /* 0x0000000367637211 */ /* 0x084fe200030f0eff */
[C---:B------:R-:W-:Y:S01]  /*afc0*/  VIADD R103, R102.reuse, UR5 ;  /* 0x0000000566677c36 */ /* 0x040fe20008000000 */
[-C--:B------:R-:W-:Y:S02]  /*afd0*/  LEA R100, P6, R102, R0.reuse, 0x1 ;  /* 0x0000000066647211 */ /* 0x080fe400078c08ff */
[----:B------:R-:W-:Y:S01]  /*afe0*/  PRMT R97, R224, 0x7632, R97 ;  /* 0x00007632e0617816 */ /* 0x000fe20000000061 */
[----:B------:R-:W-:Y:S01]  /*aff0*/  @P5 STG.E.U16 desc[UR22][R98.64], R224 ;  /* 0x000000e062005986 */ /* 0x000fe2000c101516 */
[----:B0-----:R-:W-:Y:S01]  /*b000*/  ISETP.LT.AND P5, PT, R104, UR4, !P0 ;  /* 0x0000000468007c0c */ /* 0x001fe2000c7a1270 */
[----:B------:R-:W0:Y:S01]  /*b010*/  LDCU UR4, c[0x0][0x39c] ;  /* 0x00007380ff0477ac */ /* 0x000e220008000800 */
[----:B------:R-:W-:Y:S01]  /*b020*/  LEA.HI.X.SX32 R101, R102, R3, 0x1, P6 ;  /* 0x0000000366657211 */ /* 0x000fe200030f0eff */
[----:B------:R-:W-:Y:S01]  /*b030*/  VIADD R104, R2, 0x2e ;  /* 0x0000002e02687836 */ /* 0x000fe20000000000 */
[C---:B------:R-:W-:Y:S01]  /*b040*/  LEA R96, P6, R103.reuse, R0, 0x1 ;  /* 0x0000000067607211 */ /* 0x040fe200078c08ff */
[----:B------:R-:W-:-:S02]  /*b050*/  VIADD R102, R103, UR5 ;  /* 0x0000000567667c36 */ /* 0x000fc40008000000 */
[----:B------:R2:W-:Y:S01]  /*b060*/  @P2 STG.E.U16 desc[UR22][R100.64], R97 ;  /* 0x0000006164002986 */ /* 0x0005e2000c101516 */
[----:B---3--:R-:W-:Y:S01]  /*b070*/  ISETP.LT.AND P2, PT, R104, UR6, !P0 ;  /* 0x0000000668007c0c */ /* 0x008fe2000c741270 */
[----:B------:R-:W3:Y:S01]  /*b080*/  LDCU UR6, c[0x0][0x39c] ;  /* 0x00007380ff0677ac */ /* 0x000ee20008000800 */
[----:B------:R-:W-:Y:S01]  /*b090*/  VIADD R104, R2, 0x2f ;  /* 0x0000002f02687836 */ /* 0x000fe20000000000 */
[----:B--2---:R-:W-:Y:S01]  /*b0a0*/  LEA.HI.X.SX32 R97, R103, R3, 0x1, P6 ;  /* 0x0000000367617211 */ /* 0x004fe200030f0eff */
[C---:B------:R-:W-:Y:S01]  /*b0b0*/  VIADD R103, R102.reuse, UR5 ;  /* 0x0000000566677c36 */ /* 0x040fe20008000000 */
[----:B------:R-:W-:-:S03]  /*b0c0*/  LEA R98, P6, R102, R0, 0x1 ;  /* 0x0000000066627211 */ /* 0x000fc600078c08ff */
[----:B------:R2:W-:Y:S01]  /*b0d0*/  @P3 STG.E.U16 desc[UR22][R96.64], R226 ;  /* 0x000000e260003986 */ /* 0x0005e2000c101516 */
[-C--:B------:R-:W-:Y:S01]  /*b0e0*/  LEA.HI.X.SX32 R99, R102, R3.reuse, 0x1, P6 ;  /* 0x0000000366637211 */ /* 0x080fe200030f0eff */
[C---:B------:R-:W-:Y:S01]  /*b0f0*/  VIADD R102, R103.reuse, UR5 ;  /* 0x0000000567667c36 */ /* 0x040fe20008000000 */
[----:B0-----:R-:W-:Y:S01]  /*b100*/  ISETP.LT.AND P3, PT, R104, UR4, !P0 ;  /* 0x0000000468007c0c */ /* 0x001fe2000c761270 */
[----:B------:R-:W-:Y:S01]  /*b110*/  VIADD R104, R2, 0x30 ;  /* 0x0000003002687836 */ /* 0x000fe20000000000 */
[C---:B------:R-:W-:Y:S01]  /*b120*/  LEA R100, P6, R103.reuse, R0, 0x1 ;  /* 0x0000000067647211 */ /* 0x040fe200078c08ff */
[----:B------:R-:W0:Y:S03]  /*b130*/  LDCU UR4, c[0x0][0x39c] ;  /* 0x00007380ff0477ac */ /* 0x000e260008000800 */
[----:B------:R-:W-:Y:S01]  /*b140*/  LEA.HI.X.SX32 R101, R103, R3, 0x1, P6 ;  /* 0x0000000367657211 */ /* 0x000fe200030f0eff */
[----:B------:R-:W-:Y:S01]  /*b150*/  VIADD R103, R102, UR5 ;  /* 0x0000000566677c36 */ /* 0x000fe20008000000 */
[----:B--2---:R-:W-:-:S02]  /*b160*/  PRMT R97, R226, 0x7632, R97 ;  /* 0x00007632e2617816 */ /* 0x004fc40000000061 */
[----:B------:R-:W-:-:S03]  /*b170*/  LEA R96, P6, R102, R0, 0x1 ;  /* 0x0000000066607211 */ /* 0x000fc600078c08ff */
[----:B------:R2:W-:Y:S01]  /*b180*/  @P1 STG.E.U16 desc[UR22][R98.64], R97 ;  /* 0x0000006162001986 */ /* 0x0005e2000c101516 */
[----:B-1----:R-:W-:Y:S01]  /*b190*/  ISETP.LT.AND P1, PT, R104, UR7, !P0 ;  /* 0x0000000768007c0c */ /* 0x002fe2000c721270 */
[----:B------:R-:W-:Y:S01]  /*b1a0*/  VIADD R104, R2, 0x31 ;  /* 0x0000003102687836 */ /* 0x000fe20000000000 */
[----:B------:R-:W1:Y:S01]  /*b1b0*/  LDCU UR7, c[0x0][0x39c] ;  /* 0x00007380ff0777ac */ /* 0x000e620008000800 */
[----:B------:R-:W-:Y:S03]  /*b1c0*/  @P4 STG.E.U16 desc[UR22][R100.64], R228 ;  /* 0x000000e464004986 */ /* 0x000fe6000c101516 */
[----:B---3--:R-:W-:Y:S01]  /*b1d0*/  ISETP.LT.AND P4, PT, R104, UR6, !P0 ;  /* 0x0000000668007c0c */ /* 0x008fe2000c781270 */
[----:B------:R-:W3:Y:S01]  /*b1e0*/  LDCU UR6, c[0x0][0x39c] ;  /* 0x00007380ff0677ac */ /* 0x000ee20008000800 */
[----:B------:R-:W-:Y:S01]  /*b1f0*/  VIADD R104, R2, 0x32 ;  /* 0x0000003202687836 */ /* 0x000fe20000000000 */
[----:B--2---:R-:W-:Y:S01]  /*b200*/  LEA.HI.X.SX32 R97, R102, R3, 0x1, P6 ;  /* 0x0000000366617211 */ /* 0x004fe200030f0eff */
[----:B------:R-:W-:Y:S01]  /*b210*/  VIADD R102, R103, UR5 ;  /* 0x0000000567667c36 */ /* 0x000fe20008000000 */
[----:B------:R-:W-:-:S02]  /*b220*/  PRMT R99, R228, 0x7632, R99 ;  /* 0x00007632e4637816 */ /* 0x000fc40000000063 */
[----:B------:R-:W-:-:S03]  /*b230*/  LEA R98, P6, R103, R0, 0x1 ;  /* 0x0000000067627211 */ /* 0x000fc600078c08ff */
[----:B------:R2:W-:Y:S01]  /*b240*/  @P5 STG.E.U16 desc[UR22][R96.64], R99 ;  /* 0x0000006360005986 */ /* 0x0005e2000c101516 */
[----:B0-----:R-:W-:Y:S01]  /*b250*/  ISETP.LT.AND P5, PT, R104, UR4, !P0 ;  /* 0x0000000468007c0c */ /* 0x001fe2000c7a1270 */
[----:B------:R-:W0:Y:S01]  /*b260*/  LDCU UR4, c[0x0][0x39c] ;  /* 0x00007380ff0477ac */ /* 0x000e220008000800 */
[----:B------:R-:W-:Y:S01]  /*b270*/  VIADD R104, R2, 0x33 ;  /* 0x0000003302687836 */ /* 0x000fe20000000000 */
[-C--:B--2---:R-:W-:Y:S01]  /*b280*/  LEA.HI.X.SX32 R99, R103, R3.reuse, 0x1, P6 ;  /* 0x0000000367637211 */ /* 0x084fe200030f0eff */
[C---:B------:R-:W-:Y:S01]  /*b290*/  VIADD R103, R102.reuse, UR5 ;  /* 0x0000000566677c36 */ /* 0x040fe20008000000 */
[-C--:B------:R-:W-:Y:S02]  /*b2a0*/  LEA R100, P6, R102, R0.reuse, 0x1 ;  /* 0x0000000066647211 */ /* 0x080fe400078c08ff */
[----:B------:R-:W-:Y:S01]  /*b2b0*/  PRMT R97, R230, 0x7632, R97 ;  /* 0x00007632e6617816 */ /* 0x000fe20000000061 */
[----:B------:R-:W-:Y:S01]  /*b2c0*/  @P2 STG.E.U16 desc[UR22][R98.64], R230 ;  /* 0x000000e662002986 */ /* 0x000fe2000c101516 */
[-C--:B------:R-:W-:Y:S01]  /*b2d0*/  LEA.HI.X.SX32 R101, R102, R3.reuse, 0x1, P6 ;  /* 0x0000000366657211 */ /* 0x080fe200030f0eff */
[C---:B------:R-:W-:Y:S01]  /*b2e0*/  VIADD R102, R103.reuse, UR5 ;  /* 0x0000000567667c36 */ /* 0x040fe20008000000 */
[----:B---3--:R-:W-:Y:S01]  /*b2f0*/  ISETP.LT.AND P2, PT, R104, UR6, !P0 ;  /* 0x0000000668007c0c */ /* 0x008fe2000c741270 */
[----:B------:R-:W-:Y:S01]  /*b300*/  VIADD R104, R2, 0x34 ;  /* 0x0000003402687836 */ /* 0x000fe20000000000 */
[CC--:B------:R-:W-:Y:S01]  /*b310*/  LEA R96, P6, R103.reuse, R0.reuse, 0x1 ;  /* 0x0000000067607211 */ /* 0x0c0fe200078c08ff */
[----:B------:R2:W-:Y:S01]  /*b320*/  @P3 STG.E.U16 desc[UR22][R100.64], R97 ;  /* 0x0000006164003986 */ /* 0x0005e2000c101516 */
[----:B------:R-:W3:Y:S02]  /*b330*/  LDCU UR6, c[0x0][0x39c] ;  /* 0x00007380ff0677ac */ /* 0x000ee40008000800 */
[----:B-1----:R-:W-:Y:S01]  /*b340*/  ISETP.LT.AND P3, PT, R104, UR7, !P0 ;  /* 0x0000000768007c0c */ /* 0x002fe2000c761270 */
[----:B------:R-:W-:Y:S01]  /*b350*/  VIADD R104, R2, 0x35 ;  /* 0x0000003502687836 */ /* 0x000fe20000000000 */
[----:B------:R-:W1:Y:S01]  /*b360*/  LDCU UR7, c[0x0][0x39c] ;  /* 0x00007380ff0777ac */ /* 0x000e620008000800 */
[----:B--2---:R-:W-:Y:S01]  /*b370*/  LEA.HI.X.SX32 R97, R103, R3, 0x1, P6 ;  /* 0x0000000367617211 */ /* 0x004fe200030f0eff */
[C---:B------:R-:W-:Y:S01]  /*b380*/  VIADD R103, R102.reuse, UR5 ;  /* 0x0000000566677c36 */ /* 0x040fe20008000000 */
[----:B------:R-:W-:-:S03]  /*b390*/  LEA R98, P6, R102, R0, 0x1 ;  /* 0x0000000066627211 */ /* 0x000fc600078c08ff */
[----:B------:R2:W-:Y:S01]  /*b3a0*/  @P1 STG.E.U16 desc[UR22][R96.64], R232 ;  /* 0x000000e860001986 */ /* 0x0005e2000c101516 */
[----:B0-----:R-:W-:Y:S01]  /*b3b0*/  ISETP.LT.AND P1, PT, R104, UR4, !P0 ;  /* 0x0000000468007c0c */ /* 0x001fe2000c721270 */
[----:B------:R-:W0:Y:S01]  /*b3c0*/  LDCU UR4, c[0x0][0x39c] ;  /* 0x00007380ff0477ac */ /* 0x000e220008000800 */
[----:B------:R-:W-:Y:S01]  /*b3d0*/  LEA.HI.X.SX32 R99, R102, R3, 0x1, P6 ;  /* 0x0000000366637211 */ /* 0x000fe200030f0eff */
[----:B------:R-:W-:Y:S01]  /*b3e0*/  VIADD R104, R2, 0x36 ;  /* 0x0000003602687836 */ /* 0x000fe20000000000 */
[C---:B------:R-:W-:Y:S01]  /*b3f0*/  LEA R100, P6, R103.reuse, R0, 0x1 ;  /* 0x0000000067647211 */ /* 0x040fe200078c08ff */
[----:B------:R-:W-:-:S03]  /*b400*/  VIADD R102, R103, UR5 ;  /* 0x0000000567667c36 */ /* 0x000fc60008000000 */
[----:B------:R-:W-:Y:S01]  /*b410*/  LEA.HI.X.SX32 R101, R103, R3, 0x1, P6 ;  /* 0x0000000367657211 */ /* 0x000fe200030f0eff */
[----:B------:R-:W-:Y:S01]  /*b420*/  VIADD R103, R102, UR5 ;  /* 0x0000000566677c36 */ /* 0x000fe20008000000 */
[----:B--2---:R-:W-:Y:S02]  /*b430*/  PRMT R97, R232, 0x7632, R97 ;  /* 0x00007632e8617816 */ /* 0x004fe40000000061 */
[----:B------:R-:W-:-:S03]  /*b440*/  LEA R96, P6, R102, R0, 0x1 ;  /* 0x0000000066607211 */ /* 0x000fc600078c08ff */
[----:B------:R2:W-:Y:S01]  /*b450*/  @P4 STG.E.U16 desc[UR22][R98.64], R97 ;  /* 0x0000006162004986 */ /* 0x0005e2000c101516 */
[----:B---3--:R-:W-:Y:S01]  /*b460*/  ISETP.LT.AND P4, PT, R104, UR6, !P0 ;  /* 0x0000000668007c0c */ /* 0x008fe2000c781270 */
[----:B------:R-:W3:Y:S01]  /*b470*/  LDCU UR6, c[0x0][0x39c] ;  /* 0x00007380ff0677ac */ /* 0x000ee20008000800 */
[----:B------:R-:W-:Y:S01]  /*b480*/  VIADD R104, R2, 0x37 ;  /* 0x0000003702687836 */ /* 0x000fe20000000000 */
[----:B------:R-:W-:Y:S04]  /*b490*/  @P5 STG.E.U16 desc[UR22][R100.64], R234 ;  /* 0x000000ea64005986 */ /* 0x000fe8000c101516 */
[----:B0-----:R-:W-:Y:S01]  /*b4a0*/  ISETP.LT.AND P5, PT, R104, UR4, !P0 ;  /* 0x0000000468007c0c */ /* 0x001fe2000c7a1270 */
[----:B------:R-:W-:Y:S01]  /*b4b0*/  VIADD R104, R2, 0x38 ;  /* 0x0000003802687836 */ /* 0x000fe20000000000 */
[----:B------:R-:W0:Y:S01]  /*b4c0*/  LDCU UR4, c[0x0][0x39c] ;  /* 0x00007380ff0477ac */ /* 0x000e220008000800 */
        /* <DEDUP_REMOVED lines=13> */
[----:B---3--:R-:W-:Y:S01]  /*b5a0*/  ISETP.LT.AND P3, PT, R104, UR6, !P0 ;  /* 0x0000000668007c0c */ /* 0x008fe2000c761270 */
[----:B------:R-:W2:Y:S01]  /*b5b0*/  LDCU UR6, c[0x0][0x39c] ;  /* 0x00007380ff0677ac */ /* 0x000ea20008000800 */
[----:B------:R-:W-:Y:S01]  /*b5c0*/  LEA.HI.X.SX32 R101, R102, R3, 0x1, P6 ;  /* 0x0000000366657211 */ /* 0x000fe200030f0eff */
[----:B------:R-:W-:Y:S01]  /*b5d0*/  VIADD R104, R2, 0x3a ;  /* 0x0000003a02687836 */ /* 0x000fe20000000000 */
[C---:B------:R-:W-:Y:S01]  /*b5e0*/  LEA R96, P6, R103.reuse, R0, 0x1 ;  /* 0x0000000067607211 */ /* 0x040fe200078c08ff */
[----:B------:R-:W-:-:S02]  /*b5f0*/  VIADD R102, R103, UR5 ;  /* 0x0000000567667c36 */ /* 0x000fc40008000000 */
[----:B------:R3:W-:Y:S01]  /*b600*/  @P1 STG.E.U16 desc[UR22][R100.64], R97 ;  /* 0x0000006164001986 */ /* 0x0007e2000c101516 */
[----:B0-----:R-:W-:Y:S01]  /*b610*/  ISETP.LT.AND P1, PT, R104, UR4, !P0 ;  /* 0x0000000468007c0c */ /* 0x001fe2000c721270 */
[----:B------:R-:W0:Y:S01]  /*b620*/  LDCU UR4, c[0x0][0x39c] ;  /* 0x00007380ff0477ac */ /* 0x000e220008000800 */
[----:B------:R-:W-:Y:S01]  /*b630*/  VIADD R104, R2, 0x3b ;  /* 0x0000003b02687836 */ /* 0x000fe20000000000 */
[----:B---3--:R-:W-:Y:S01]  /*b640*/  LEA.HI.X.SX32 R97, R103, R3, 0x1, P6 ;  /* 0x0000000367617211 */ /* 0x008fe200030f0eff */
[C---:B------:R-:W-:Y:S01]  /*b650*/  VIADD R103, R102.reuse, UR5 ;  /* 0x0000000566677c36 */ /* 0x040fe20008000000 */
[----:B------:R-:W-:-:S03]  /*b660*/  LEA R98, P6, R102, R0, 0x1 ;  /* 0x0000000066627211 */ /* 0x000fc600078c08ff */
[----:B------:R3:W-:Y:S01]  /*b670*/  @P4 STG.E.U16 desc[UR22][R96.64], R238 ;  /* 0x000000ee60004986 */ /* 0x0007e2000c101516 */
[-C--:B------:R-:W-:Y:S01]  /*b680*/  LEA.HI.X.SX32 R99, R102, R3.reuse, 0x1, P6 ;  /* 0x0000000366637211 */ /* 0x080fe200030f0eff */
[C---:B------:R-:W-:Y:S01]  /*b690*/  VIADD R102, R103.reuse, UR5 ;  /* 0x0000000567667c36 */ /* 0x040fe20008000000 */
[----:B--2---:R-:W-:Y:S01]  /*b6a0*/  ISETP.LT.AND P4, PT, R104, UR6, !P0 ;  /* 0x0000000668007c0c */ /* 0x004fe2000c781270 */
[----:B------:R-:W-:Y:S01]  /*b6b0*/  VIADD R104, R2, 0x3c ;  /* 0x0000003c02687836 */ /* 0x000fe20000000000 */
[C---:B------:R-:W-:Y:S01]  /*b6c0*/  LEA R100, P6, R103.reuse, R0, 0x1 ;  /* 0x0000000067647211 */ /* 0x040fe200078c08ff */
[----:B------:R-:W2:Y:S03]  /*b6d0*/  LDCU UR6, c[0x0][0x39c] ;  /* 0x00007380ff0677ac */ /* 0x000ea60008000800 */
[----:B------:R-:W-:Y:S01]  /*b6e0*/  LEA.HI.X.SX32 R101, R103, R3, 0x1, P6 ;  /* 0x0000000367657211 */ /* 0x000fe200030f0eff */
[----:B------:R-:W-:Y:S01]  /*b6f0*/  VIADD R103, R102, UR5 ;  /* 0x0000000566677c36 */ /* 0x000fe20008000000 */
[----:B---3--:R-:W-:-:S02]  /*b700*/  PRMT R97, R238, 0x7632, R97 ;  /* 0x00007632ee617816 */ /* 0x008fc40000000061 */
[----:B------:R-:W-:-:S03]  /*b710*/  LEA R96, P6, R102, R0, 0x1 ;  /* 0x0000000066607211 */ /* 0x000fc600078c08ff */
[----:B------:R3:W-:Y:S01]  /*b720*/  @P5 STG.E.U16 desc[UR22][R98.64], R97 ;  /* 0x0000006162005986 */ /* 0x0007e2000c101516 */
[----:B-1----:R-:W-:Y:S01]  /*b730*/  ISETP.LT.AND P5, PT, R104, UR7, !P0 ;  /* 0x0000000768007c0c */ /* 0x002fe2000c7a1270 */
[----:B------:R-:W-:Y:S01]  /*b740*/  VIADD R104, R2, 0x3d ;  /* 0x0000003d02687836 */ /* 0x000fe20000000000 */
[----:B------:R-:W1:Y:S01]  /*b750*/  LDCU UR7, c[0x0][0x39c] ;  /* 0x00007380ff0777ac */ /* 0x000e620008000800 */
[----:B------:R-:W-:Y:S03]  /*b760*/  @P2 STG.E.U16 desc[UR22][R100.64], R240 ;  /* 0x000000f064002986 */ /* 0x000fe6000c101516 */
[----:B0-----:R-:W-:Y:S01]  /*b770*/  ISETP.LT.AND P2, PT, R104, UR4, !P0 ;  /* 0x0000000468007c0c */ /* 0x001fe2000c741270 */
[----:B------:R-:W0:Y:S01]  /*b780*/  LDCU UR4, c[0x0][0x39c] ;  /* 0x00007380ff0477ac */ /* 0x000e220008000800 */
[----:B------:R-:W-:Y:S01]  /*b790*/  VIADD R104, R2, 0x3e ;  /* 0x0000003e02687836 */ /* 0x000fe20000000000 */
[----:B---3--:R-:W-:Y:S01]  /*b7a0*/  LEA.HI.X.SX32 R97, R102, R3, 0x1, P6 ;  /* 0x0000000366617211 */ /* 0x008fe200030f0eff */
[----:B------:R-:W-:Y:S01]  /*b7b0*/  VIADD R102, R103, UR5 ;  /* 0x0000000567667c36 */ /* 0x000fe20008000000 */
[----:B------:R-:W-:-:S02]  /*b7c0*/  PRMT R99, R240, 0x7632, R99 ;  /* 0x00007632f0637816 */ /* 0x000fc40000000063 */
[----:B------:R-:W-:-:S03]  /*b7d0*/  LEA R98, P6, R103, R0, 0x1 ;  /* 0x0000000067627211 */ /* 0x000fc600078c08ff */
[----:B------:R3:W-:Y:S01]  /*b7e0*/  @P3 STG.E.U16 desc[UR22][R96.64], R99 ;  /* 0x0000006360003986 */ /* 0x0007e2000c101516 */
[----:B--2---:R-:W-:Y:S01]  /*b7f0*/  ISETP.LT.AND P3, PT, R104, UR6, !P0 ;  /* 0x0000000668007c0c */ /* 0x004fe2000c761270 */
[----:B------:R-:W2:Y:S01]  /*b800*/  LDCU UR6, c[0x0][0x39c] ;  /* 0x00007380ff0677ac */ /* 0x000ea20008000800 */
[----:B------:R-:W-:Y:S01]  /*b810*/  VIADD R104, R2, 0x3f ;  /* 0x0000003f02687836 */ /* 0x000fe20000000000 */
[-C--:B---3--:R-:W-:Y:S01]  /*b820*/  LEA.HI.X.SX32 R99, R103, R3.reuse, 0x1, P6 ;  /* 0x0000000367637211 */ /* 0x088fe200030f0eff */
[C---:B------:R-:W-:Y:S01]  /*b830*/  VIADD R103, R102.reuse, UR5 ;  /* 0x0000000566677c36 */ /* 0x040fe20008000000 */
[-C--:B------:R-:W-:Y:S02]  /*b840*/  LEA R100, P6, R102, R0.reuse, 0x1 ;  /* 0x0000000066647211 */ /* 0x080fe400078c08ff */
[----:B------:R-:W-:Y:S01]  /*b850*/  PRMT R97, R242, 0x7632, R97 ;  /* 0x00007632f2617816 */ /* 0x000fe20000000061 */
[----:B------:R-:W-:Y:S01]  /*b860*/  @P1 STG.E.U16 desc[UR22][R98.64], R242 ;  /* 0x000000f262001986 */ /* 0x000fe2000c101516 */
[-C--:B------:R-:W-:Y:S01]  /*b870*/  LEA.HI.X.SX32 R101, R102, R3.reuse, 0x1, P6 ;  /* 0x0000000366657211 */ /* 0x080fe200030f0eff */
[C---:B------:R-:W-:Y:S01]  /*b880*/  VIADD R102, R103.reuse, UR5 ;  /* 0x0000000567667c36 */ /* 0x040fe20008000000 */
[----:B0-----:R-:W-:Y:S01]  /*b890*/  ISETP.LT.AND P1, PT, R104, UR4, !P0 ;  /* 0x0000000468007c0c */ /* 0x001fe2000c721270 */
[----:B------:R-:W-:Y:S01]  /*b8a0*/  VIADD R104, R2, 0x40 ;  /* 0x0000004002687836 */ /* 0x000fe20000000000 */
[CC--:B------:R-:W-:Y:S01]  /*b8b0*/  LEA R96, P6, R103.reuse, R0.reuse, 0x1 ;  /* 0x0000000067607211 */ /* 0x0c0fe200078c08ff */
[----:B------:R0:W-:Y:S01]  /*b8c0*/  @P4 STG.E.U16 desc[UR22][R100.64], R97 ;  /* 0x0000006164004986 */ /* 0x0001e2000c101516 */
[----:B------:R-:W3:Y:S02]  /*b8d0*/  LDCU UR4, c[0x0][0x39c] ;  /* 0x00007380ff0477ac */ /* 0x000ee40008000800 */
[----:B-1----:R-:W-:Y:S01]  /*b8e0*/  ISETP.LT.AND P4, PT, R104, UR7, !P0 ;  /* 0x0000000768007c0c */ /* 0x002fe2000c781270 */
[----:B------:R-:W-:Y:S01]  /*b8f0*/  VIADD R104, R2, 0x41 ;  /* 0x0000004102687836 */ /* 0x000fe20000000000 */
[----:B------:R-:W1:Y:S01]  /*b900*/  LDCU UR7, c[0x0][0x39c] ;  /* 0x00007380ff0777ac */ /* 0x000e620008000800 */
[----:B0-----:R-:W-:Y:S01]  /*b910*/  LEA.HI.X.SX32 R97, R103, R3, 0x1, P6 ;  /* 0x0000000367617211 */ /* 0x001fe200030f0eff */
[C---:B------:R-:W-:Y:S01]  /*b920*/  VIADD R103, R102.reuse, UR5 ;  /* 0x0000000566677c36 */ /* 0x040fe20008000000 */
[----:B------:R-:W-:-:S03]  /*b930*/  LEA R98, P6, R102, R0, 0x1 ;  /* 0x0000000066627211 */ /* 0x000fc600078c08ff */
[----:B------:R0:W-:Y:S01]  /*b940*/  @P5 STG.E.U16 desc[UR22][R96.64], R244 ;  /* 0x000000f460005986 */ /* 0x0001e2000c101516 */
[----:B--2---:R-:W-:Y:S01]  /*b950*/  ISETP.LT.AND P5, PT, R104, UR6, !P0 ;  /* 0x0000000668007c0c */ /* 0x004fe2000c7a1270 */
[----:B------:R-:W2:Y:S01]  /*b960*/  LDCU UR6, c[0x0][0x39c] ;  /* 0x00007380ff0677ac */ /* 0x000ea20008000800 */
[----:B------:R-:W-:Y:S01]  /*b970*/  LEA.HI.X.SX32 R99, R102, R3, 0x1, P6 ;  /* 0x0000000366637211 */ /* 0x000fe200030f0eff */
[----:B------:R-:W-:Y:S01]  /*b980*/  VIADD R104, R2, 0x42 ;  /* 0x0000004202687836 */ /* 0x000fe20000000000 */
[C---:B------:R-:W-:Y:S01]  /*b990*/  LEA R100, P6, R103.reuse, R0, 0x1 ;  /* 0x0000000067647211 */ /* 0x040fe200078c08ff */
[----:B------:R-:W-:-:S03]  /*b9a0*/  VIADD R102, R103, UR5 ;  /* 0x0000000567667c36 */ /* 0x000fc60008000000 */
[----:B------:R-:W-:Y:S01]  /*b9b0*/  LEA.HI.X.SX32 R101, R103, R3, 0x1, P6 ;  /* 0x0000000367657211 */ /* 0x000fe200030f0eff */
[----:B------:R-:W-:Y:S01]  /*b9c0*/  VIADD R103, R102, UR5 ;  /* 0x0000000566677c36 */ /* 0x000fe20008000000 */
[----:B0-----:R-:W-:Y:S02]  /*b9d0*/  PRMT R97, R244, 0x7632, R97 ;  /* 0x00007632f4617816 */ /* 0x001fe40000000061 */
[----:B------:R-:W-:-:S03]  /*b9e0*/  LEA R96, P6, R102, R0, 0x1 ;  /* 0x0000000066607211 */ /* 0x000fc600078c08ff */
[----:B------:R0:W-:Y:S01]  /*b9f0*/  @P2 STG.E.U16 desc[UR22][R98.64], R97 ;  /* 0x0000006162002986 */ /* 0x0001e2000c101516 */
[----:B---3--:R-:W-:Y:S01]  /*ba00*/  ISETP.LT.AND P2, PT, R104, UR4, !P0 ;  /* 0x0000000468007c0c */ /* 0x008fe2000c741270 */
[----:B------:R-:W3:Y:S01]  /*ba10*/  LDCU UR4, c[0x0][0x39c] ;  /* 0x00007380ff0477ac */ /* 0x000ee20008000800 */
[----:B------:R-:W-:Y:S01]  /*ba20*/  VIADD R104, R2, 0x43 ;  /* 0x0000004302687836 */ /* 0x000fe20000000000 */
[----:B------:R-:W-:Y:S04]  /*ba30*/  @P3 STG.E.U16 desc[UR22][R100.64], R246 ;  /* 0x000000f664003986 */ /* 0x000fe8000c101516 */
[----:B--2---:R-:W-:Y:S01]  /*ba40*/  ISETP.LT.AND P3, PT, R104, UR6, !P0 ;  /* 0x0000000668007c0c */ /* 0x004fe2000c761270 */
[----:B------:R-:W-:Y:S01]  /*ba50*/  VIADD R104, R2, 0x44 ;  /* 0x0000004402687836 */ /* 0x000fe20000000000 */
[----:B------:R-:W2:Y:S01]  /*ba60*/  LDCU UR6, c[0x0][0x39c] ;  /* 0x00007380ff0677ac */ /* 0x000ea20008000800 */
[----:B0-----:R-:W-:Y:S01]  /*ba70*/  LEA.HI.X.SX32 R97, R102, R3, 0x1, P6 ;  /* 0x0000000366617211 */ /* 0x001fe200030f0eff */
[----:B------:R-:W-:Y:S01]  /*ba80*/  VIADD R102, R103, UR5 ;  /* 0x0000000567667c36 */ /* 0x000fe20008000000 */
[----:B------:R-:W-:-:S02]  /*ba90*/  PRMT R99, R246, 0x7632, R99 ;  /* 0x00007632f6637816 */ /* 0x000fc40000000063 */
[----:B------:R-:W-:-:S03]  /*baa0*/  LEA R98, P6, R103, R0, 0x1 ;  /* 0x0000000067627211 */ /* 0x000fc600078c08ff */
[----:B------:R0:W-:Y:S01]  /*bab0*/  @P1 STG.E.U16 desc[UR22][R96.64], R99 ;  /* 0x0000006360001986 */ /* 0x0001e2000c101516 */
[----:B-1----:R-:W-:Y:S01]  /*bac0*/  ISETP.LT.AND P1, PT, R104, UR7, !P0 ;  /* 0x0000000768007c0c */ /* 0x002fe2000c721270 */
[----:B------:R-:W-:Y:S01]  /*bad0*/  VIADD R104, R2, 0x45 ;  /* 0x0000004502687836 */ /* 0x000fe20000000000 */
[----:B------:R-:W1:Y:S01]  /*bae0*/  LDCU UR7, c[0x0][0x39c] ;  /* 0x00007380ff0777ac */ /* 0x000e620008000800 */
[-C--:B0-----:R-:W-:Y:S01]  /*baf0*/  LEA.HI.X.SX32 R99, R103, R3.reuse, 0x1, P6 ;  /* 0x0000000367637211 */ /* 0x081fe200030f0eff */
[C---:B------:R-:W-:Y:S01]  /*bb00*/  VIADD R103, R102.reuse, UR5 ;  /* 0x0000000566677c36 */ /* 0x040fe20008000000 */
[-C--:B------:R-:W-:Y:S02]  /*bb10*/  LEA R100, P6, R102, R0.reuse, 0x1 ;  /* 0x0000000066647211 */ /* 0x080fe400078c08ff */
[----:B------:R-:W-:Y:S01]  /*bb20*/  PRMT R97, R215, 0x7632, R97 ;  /* 0x00007632d7617816 */ /* 0x000fe20000000061 */
[----:B------:R-:W-:Y:S01]  /*bb30*/  @P4 STG.E.U16 desc[UR22][R98.64], R215 ;  /* 0x000000d762004986 */ /* 0x000fe2000c101516 */
[----:B---3--:R-:W-:Y:S01]  /*bb40*/  ISETP.LT.AND P4, PT, R104, UR4, !P0 ;  /* 0x0000000468007c0c */ /* 0x008fe2000c781270 */
[----:B------:R-:W0:Y:S01]  /*bb50*/  LDCU UR4, c[0x0][0x39c] ;  /* 0x00007380ff0477ac */ /* 0x000e220008000800 */
[----:B------:R-:W-:Y:S01]  /*bb60*/  LEA.HI.X.SX32 R101, R102, R3, 0x1, P6 ;  /* 0x0000000366657211 */ /* 0x000fe200030f0eff */
[----:B------:R-:W-:Y:S01]  /*bb70*/  VIADD R104, R2, 0x46 ;  /* 0x0000004602687836 */ /* 0x000fe20000000000 */
[C---:B------:R-:W-:Y:S01]  /*bb80*/  LEA R96, P6, R103.reuse, R0, 0x1 ;  /* 0x0000000067607211 */ /* 0x040fe200078c08ff */
[----:B------:R-:W-:-:S02]  /*bb90*/  VIADD R102, R103, UR5 ;  /* 0x0000000567667c36 */ /* 0x000fc40008000000 */
[----:B------:R3:W-:Y:S01]  /*bba0*/  @P5 STG.E.U16 desc[UR22][R100.64], R97 ;  /* 0x0000006164005986 */ /* 0x0007e2000c101516 */
[----:B--2---:R-:W-:Y:S01]  /*bbb0*/  ISETP.LT.AND P5, PT, R104, UR6, !P0 ;  /* 0x0000000668007c0c */ /* 0x004fe2000c7a1270 */
[----:B------:R-:W2:Y:S01]  /*bbc0*/  LDCU UR6, c[0x0][0x39c] ;  /* 0x00007380ff0677ac */ /* 0x000ea20008000800 */
[----:B------:R-:W-:Y:S01]  /*bbd0*/  VIADD R104, R2, 0x47 ;  /* 0x0000004702687836 */ /* 0x000fe20000000000 */
[----:B---3--:R-:W-:Y:S01]  /*bbe0*/  LEA.HI.X.SX32 R97, R103, R3, 0x1, P6 ;  /* 0x0000000367617211 */ /* 0x008fe200030f0eff */
        /* <DEDUP_REMOVED lines=18> */
[----:B--2---:R-:W-:Y:S01]  /*bd10*/  ISETP.LT.AND P1, PT, R104, UR6, !P0 ;  /* 0x0000000668007c0c */ /* 0x004fe2000c721270 */
[----:B------:R-:W2:Y:S01]  /*bd20*/  LDCU UR6, c[0x0][0x39c] ;  /* 0x00007380ff0677ac */ /* 0x000ea20008000800 */
[----:B------:R-:W-:Y:S01]  /*bd30*/  VIADD R104, R2, 0x4a ;  /* 0x0000004a02687836 */ /* 0x000fe20000000000 */
[----:B---3--:R-:W-:Y:S01]  /*bd40*/  LEA.HI.X.SX32 R97, R102, R3, 0x1, P6 ;  /* 0x0000000366617211 */ /* 0x008fe200030f0eff */
[----:B------:R-:W-:Y:S01]  /*bd50*/  VIADD R102, R103, UR5 ;  /* 0x0000000567667c36 */ /* 0x000fe20008000000 */
[----:B------:R-:W-:-:S02]  /*bd60*/  PRMT R99, R211, 0x7632, R99 ;  /* 0x00007632d3637816 */ /* 0x000fc40000000063 */
[----:B------:R-:W-:-:S03]  /*bd70*/  LEA R98, P6, R103, R0, 0x1 ;  /* 0x0000000067627211 */ /* 0x000fc600078c08ff */
[----:B------:R3:W-:Y:S01]  /*bd80*/  @P4 STG.E.U16 desc[UR22][R96.64], R99 ;  /* 0x0000006360004986 */ /* 0x0007e2000c101516 */
[----:B0-----:R-:W-:Y:S01]  /*bd90*/  ISETP.LT.AND P4, PT, R104, UR4, !P0 ;  /* 0x0000000468007c0c */ /* 0x001fe2000c781270 */
[----:B------:R-:W0:Y:S01]  /*bda0*/  LDCU UR4, c[0x0][0x39c] ;  /* 0x00007380ff0477ac */ /* 0x000e220008000800 */
[----:B------:R-:W-:Y:S01]  /*bdb0*/  VIADD R104, R2, 0x4b ;  /* 0x0000004b02687836 */ /* 0x000fe20000000000 */
[-C--:B---3--:R-:W-:Y:S01]  /*bdc0*/  LEA.HI.X.SX32 R99, R103, R3.reuse, 0x1, P6 ;  /* 0x0000000367637211 */ /* 0x088fe200030f0eff */
[C---:B------:R-:W-:Y:S01]  /*bdd0*/  VIADD R103, R102.reuse, UR5 ;  /* 0x0000000566677c36 */ /* 0x040fe20008000000 */
[CC--:B------:R-:W-:Y:S02]  /*bde0*/  LEA R100, P6, R102.reuse, R0.reuse, 0x1 ;  /* 0x0000000066647211 */ /* 0x0c0fe400078c08ff */
[----:B------:R-:W-:Y:S01]  /*bdf0*/  PRMT R97, R209, 0x7632, R97 ;  /* 0x00007632d1617816 */ /* 0x000fe20000000061 */
[----:B------:R-:W-:Y:S01]  /*be00*/  @P5 STG.E.U16 desc[UR22][R98.64], R209 ;  /* 0x000000d162005986 */ /* 0x000fe2000c101516 */
[-C--:B------:R-:W-:Y:S01]  /*be10*/  LEA.HI.X.SX32 R101, R102, R3.reuse, 0x1, P6 ;  /* 0x0000000366657211 */ /* 0x080fe200030f0eff */
[C---:B------:R-:W-:Y:S01]  /*be20*/  VIADD R102, R103.reuse, UR5 ;  /* 0x0000000567667c36 */ /* 0x040fe20008000000 */
[----:B--2---:R-:W-:Y:S01]  /*be30*/  ISETP.LT.AND P5, PT, R104, UR6, !P0 ;  /* 0x0000000668007c0c */ /* 0x004fe2000c7a1270 */
        /* <DEDUP_REMOVED lines=18> */
[C---:B------:R-:W-:Y:S01]  /*bf60*/  VIADD R103, R102.reuse, UR5 ;  /* 0x0000000566677c36 */ /* 0x040fe20008000000 */
        /* <DEDUP_REMOVED lines=89> */
[C---:B------:R-:W-:Y:S01]  /*c500*/  VIADD R103, R102.reuse, UR5 ;  /* 0x0000000566677c36 */ /* 0x040fe20008000000 */
        /* <DEDUP_REMOVED lines=511> */
[----:B------:R-:W-:Y:S01]  /*e500*/  VIADD R104, R2, 0x9f ;  /* 0x0000009f02687836 */ /* 0x000fe20000000000 */
[----:B------:R-:W2:Y:S01]  /*e510*/  LDCU UR6, c[0x0][0x39c] ;  /* 0x00007380ff0677ac */ /* 0x000ea20008000800 */
[-C--:B---3--:R-:W-:Y:S01]  /*e520*/  LEA.HI.X.SX32 R99, R103, R3.reuse, 0x1, P6 ;  /* 0x0000000367637211 */ /* 0x088fe200030f0eff */
[C---:B------:R-:W-:Y:S01]  /*e530*/  VIADD R103, R102.reuse, UR5 ;  /* 0x0000000566677c36 */ /* 0x040fe20008000000 */
[CC--:B------:R-:W-:Y:S02]  /*e540*/  LEA R100, P6, R102.reuse, R0.reuse, 0x1 ;  /* 0x0000000066647211 */ /* 0x0c0fe400078c08ff */
[----:B------:R-:W-:Y:S01]  /*e550*/  PRMT R97, R225, 0x7632, R97 ;  /* 0x00007632e1617816 */ /* 0x000fe20000000061 */
[----:B------:R-:W-:Y:S01]  /*e560*/  @P4 STG.E.U16 desc[UR22][R98.64], R225 ;  /* 0x000000e162004986 */ /* 0x000fe2000c101516 */
[----:B------:R-:W-:Y:S01]  /*e570*/  LEA.HI.X.SX32 R101, R102, R3, 0x1, P6 ;  /* 0x0000000366657211 */ /* 0x000fe200030f0eff */
[C---:B------:R-:W-:Y:S01]  /*e580*/  VIADD R102, R103.reuse, UR5 ;  /* 0x0000000567667c36 */ /* 0x040fe20008000000 */
[----:B------:R-:W-:-:S02]  /*e590*/  LEA R96, P6, R103, R0, 0x1 ;  /* 0x0000000067607211 */ /* 0x000fc400078c08ff */
[----:B0-----:R-:W-:Y:S01]  /*e5a0*/  ISETP.LT.AND P4, PT, R104, UR4, !P0 ;  /* 0x0000000468007c0c */ /* 0x001fe2000c781270 */
[----:B------:R-:W0:Y:S01]  /*e5b0*/  LDCU UR4, c[0x0][0x39c] ;  /* 0x00007380ff0477ac */ /* 0x000e220008000800 */
[----:B------:R3:W-:Y:S01]  /*e5c0*/  @P5 STG.E.U16 desc[UR22][R100.64], R97 ;  /* 0x0000006164005986 */ /* 0x0007e2000c101516 */
[----:B------:R-:W-:-:S05]  /*e5d0*/  VIADD R104, R2, 0xa0 ;  /* 0x000000a002687836 */ /* 0x000fca0000000000 */
[----:B-1----:R-:W-:Y:S01]  /*e5e0*/  ISETP.LT.AND P5, PT, R104, UR7, !P0 ;  /* 0x0000000768007c0c */ /* 0x002fe2000c7a1270 */
[----:B------:R-:W-:Y:S01]  /*e5f0*/  VIADD R104, R2, 0xa1 ;  /* 0x000000a102687836 */ /* 0x000fe20000000000 */
[----:B------:R-:W1:Y:S01]  /*e600*/  LDCU UR7, c[0x0][0x39c] ;  /* 0x00007380ff0777ac */ /* 0x000e620008000800 */
[----:B---3--:R-:W-:Y:S01]  /*e610*/  LEA.HI.X.SX32 R97, R103, R3, 0x1, P6 ;  /* 0x0000000367617211 */ /* 0x008fe200030f0eff */
[C---:B------:R-:W-:Y:S01]  /*e620*/  VIADD R103, R102.reuse, UR5 ;  /* 0x0000000566677c36 */ /* 0x040fe20008000000 */
[----:B------:R-:W-:-:S03]  /*e630*/  LEA R98, P6, R102, R0, 0x1 ;  /* 0x0000000066627211 */ /* 0x000fc600078c08ff */
[----:B------:R3:W-:Y:S01]  /*e640*/  @P2 STG.E.U16 desc[UR22][R96.64], R223 ;  /* 0x000000df60002986 */ /* 0x0007e2000c101516 */
[-C--:B------:R-:W-:Y:S01]  /*e650*/  LEA.HI.X.SX32 R99, R102, R3.reuse, 0x1, P6 ;  /* 0x0000000366637211 */ /* 0x080fe200030f0eff */
[----:B------:R-:W-:Y:S01]  /*e660*/  VIADD R102, R2, 0xa2 ;  /* 0x000000a202667836 */ /* 0x000fe20000000000 */
[C---:B------:R-:W-:Y:S02]  /*e670*/  LEA R100, P6, R103.reuse, R0, 0x1 ;  /* 0x0000000067647211 */ /* 0x040fe400078c08ff */
[----:B--2---:R-:W-:Y:S01]  /*e680*/  ISETP.LT.AND P2, PT, R104, UR6, !P0 ;  /* 0x0000000668007c0c */ /* 0x004fe2000c741270 */
[----:B------:R-:W2:Y:S01]  /*e690*/  LDCU UR6, c[0x0][0x39c] ;  /* 0x00007380ff0677ac */ /* 0x000ea20008000800 */
[C---:B------:R-:W-:Y:S01]  /*e6a0*/  LEA.HI.X.SX32 R101, R103.reuse, R3, 0x1, P6 ;  /* 0x0000000367657211 */ /* 0x040fe200030f0eff */
[----:B------:R-:W-:Y:S02]  /*e6b0*/  VIADD R103, R103, UR5 ;  /* 0x0000000567677c36 */ /* 0x000fe40008000000 */
[----:B------:R-:W-:Y:S01]  /*e6c0*/  VIADD R104, R2, 0xa3 ;  /* 0x000000a302687836 */ /* 0x000fe20000000000 */
[----:B---3--:R-:W-:-:S05]  /*e6d0*/  PRMT R97, R223, 0x7632, R97 ;  /* 0x00007632df617816 */ /* 0x008fca0000000061 */
[----:B------:R3:W-:Y:S01]  /*e6e0*/  @P3 STG.E.U16 desc[UR22][R98.64], R97 ;  /* 0x0000006162003986 */ /* 0x0007e2000c101516 */
[----:B0-----:R-:W-:Y:S01]  /*e6f0*/  ISETP.LT.AND P3, PT, R102, UR4, !P0 ;  /* 0x0000000466007c0c */ /* 0x001fe2000c761270 */
[----:B------:R-:W0:Y:S01]  /*e700*/  LDCU UR4, c[0x0][0x39c] ;  /* 0x00007380ff0477ac */ /* 0x000e220008000800 */
[C---:B------:R-:W-:Y:S01]  /*e710*/  VIADD R102, R103.reuse, UR5 ;  /* 0x0000000567667c36 */ /* 0x040fe20008000000 */
[----:B------:R4:W-:Y:S01]  /*e720*/  @P1 STG.E.U16 desc[UR22][R100.64], R221 ;  /* 0x000000dd64001986 */ /* 0x0009e2000c101516 */
[----:B------:R-:W-:-:S04]  /*e730*/  LEA R96, P1, R103, R0, 0x1 ;  /* 0x0000000067607211 */ /* 0x000fc800078208ff */
[-C--:B---3--:R-:W-:Y:S01]  /*e740*/  LEA.HI.X.SX32 R97, R103, R3.reuse, 0x1, P1 ;  /* 0x0000000367617211 */ /* 0x088fe200008f0eff */
[----:B------:R-:W-:Y:S01]  /*e750*/  VIADD R103, R2, 0xa4 ;  /* 0x000000a402677836 */ /* 0x000fe20000000000 */
[----:B------:R-:W-:Y:S02]  /*e760*/  PRMT R99, R221, 0x7632, R99 ;  /* 0x00007632dd637816 */ /* 0x000fe40000000063 */
[----:B------:R-:W-:Y:S01]  /*e770*/  LEA R98, P6, R102, R0, 0x1 ;  /* 0x0000000066627211 */ /* 0x000fe200078c08ff */
[----:B----4-:R-:W-:Y:S01]  /*e780*/  VIADD R101, R2, 0xa5 ;  /* 0x000000a502657836 */ /* 0x010fe20000000000 */
[----:B--2---:R-:W-:Y:S01]  /*e790*/  ISETP.LT.AND P1, PT, R104, UR6, !P0 ;  /* 0x0000000668007c0c */ /* 0x004fe2000c721270 */
[----:B------:R2:W-:Y:S01]  /*e7a0*/  @P4 STG.E.U16 desc[UR22][R96.64], R99 ;  /* 0x0000006360004986 */ /* 0x0005e2000c101516 */
[----:B-1----:R-:W-:Y:S01]  /*e7b0*/  ISETP.LT.AND P4, PT, R103, UR7, !P0 ;  /* 0x0000000767007c0c */ /* 0x002fe2000c781270 */
[----:B------:R-:W1:Y:S01]  /*e7c0*/  LDCU UR6, c[0x0][0x39c] ;  /* 0x00007380ff0677ac */ /* 0x000e620008000800 */
[----:B------:R-:W-:Y:S01]  /*e7d0*/  VIADD R104, R2, 0xa7 ;  /* 0x000000a702687836 */ /* 0x000fe20000000000 */
[----:B------:R-:W3:Y:S01]  /*e7e0*/  LDCU UR7, c[0x0][0x39c] ;  /* 0x00007380ff0777ac */ /* 0x000ee20008000800 */
[C---:B--2---:R-:W-:Y:S01]  /*e7f0*/  LEA.HI.X.SX32 R99, R102.reuse, R3, 0x1, P6 ;  /* 0x0000000366637211 */ /* 0x044fe200030f0eff */
[----:B------:R-:W-:-:S04]  /*e800*/  VIADD R102, R102, UR5 ;  /* 0x0000000566667c36 */ /* 0x000fc80008000000 */
[C---:B------:R-:W-:Y:S01]  /*e810*/  VIADD R103, R102.reuse, UR5 ;  /* 0x0000000566677c36 */ /* 0x040fe20008000000 */
[CC--:B------:R-:W-:Y:S01]  /*e820*/  LEA R100, P6, R102.reuse, R0.reuse, 0x1 ;  /* 0x0000000066647211 */ /* 0x0c0fe200078c08ff */
[----:B------:R2:W-:Y:S01]  /*e830*/  @P5 STG.E.U16 desc[UR22][R98.64], R219 ;  /* 0x000000db62005986 */ /* 0x0005e2000c101516 */
[----:B0-----:R-:W-:Y:S01]  /*e840*/  ISETP.LT.AND P5, PT, R101, UR4, !P0 ;  /* 0x0000000465007c0c */ /* 0x001fe2000c7a1270 */
[----:B------:R-:W0:Y:S01]  /*e850*/  LDCU UR4, c[0x0][0x39c] ;  /* 0x00007380ff0477ac */ /* 0x000e220008000800 */
[----:B------:R-:W-:Y:S01]  /*e860*/  LEA.HI.X.SX32 R101, R102, R3, 0x1, P6 ;  /* 0x0000000366657211 */ /* 0x000fe200030f0eff */
[----:B------:R-:W-:Y:S01]  /*e870*/  VIADD R102, R2, 0xa6 ;  /* 0x000000a602667836 */ /* 0x000fe20000000000 */
[----:B------:R-:W-:-:S04]  /*e880*/  LEA R96, P6, R103, R0, 0x1 ;  /* 0x0000000067607211 */ /* 0x000fc800078c08ff */
[C---:B------:R-:W-:Y:S01]  /*e890*/  LEA.HI.X.SX32 R97, R103.reuse, R3, 0x1, P6 ;  /* 0x0000000367617211 */ /* 0x040fe200030f0eff */
[----:B------:R-:W-:Y:S01]  /*e8a0*/  VIADD R103, R103, UR5 ;  /* 0x0000000567677c36 */ /* 0x000fe20008000000 */
[----:B--2---:R-:W-:-:S05]  /*e8b0*/  PRMT R99, R219, 0x7632, R99 ;  /* 0x00007632db637816 */ /* 0x004fca0000000063 */
[----:B------:R2:W-:Y:S01]  /*e8c0*/  @P2 STG.E.U16 desc[UR22][R100.64], R99 ;  /* 0x0000006364002986 */ /* 0x0005e2000c101516 */
[----:B-1----:R-:W-:Y:S01]  /*e8d0*/  ISETP.LT.AND P2, PT, R102, UR6, !P0 ;  /* 0x0000000666007c0c */ /* 0x002fe2000c741270 */
[----:B------:R-:W1:Y:S01]  /*e8e0*/  LDCU UR6, c[0x0][0x39c] ;  /* 0x00007380ff0677ac */ /* 0x000e620008000800 */
[C---:B------:R-:W-:Y:S01]  /*e8f0*/  VIADD R102, R103.reuse, UR5 ;  /* 0x0000000567667c36 */ /* 0x040fe20008000000 */
[----:B------:R4:W-:Y:S01]  /*e900*/  @P3 STG.E.U16 desc[UR22][R96.64], R105 ;  /* 0x0000006960003986 */ /* 0x0009e2000c101516 */
[----:B------:R-:W-:-:S04]  /*e910*/  LEA R98, P3, R103, R0, 0x1 ;  /* 0x0000000067627211 */ /* 0x000fc800078608ff */
[-C--:B--2---:R-:W-:Y:S02]  /*e920*/  LEA.HI.X.SX32 R99, R103, R3.reuse, 0x1, P3 ;  /* 0x0000000367637211 */ /* 0x084fe400018f0eff */
[----:B------:R-:W-:Y:S02]  /*e930*/  LEA R100, P6, R102, R0, 0x1 ;  /* 0x0000000066647211 */ /* 0x000fe400078c08ff */
[----:B----4-:R-:W-:Y:S01]  /*e940*/  PRMT R97, R69, 0x7632, R97 ;  /* 0x0000763245617816 */ /* 0x010fe20000000061 */
[----:B------:R-:W-:Y:S01]  /*e950*/  VIADD R69, R2, 0xa8 ;  /* 0x000000a802457836 */ /* 0x000fe20000000000 */
[----:B------:R-:W-:Y:S02]  /*e960*/  LEA.HI.X.SX32 R101, R102, R3, 0x1, P6 ;  /* 0x0000000366657211 */ /* 0x000fe400030f0eff */
[----:B---3--:R-:W-:Y:S01]  /*e970*/  ISETP.LT.AND P3, PT, R104, UR7, !P0 ;  /* 0x0000000768007c0c */ /* 0x008fe2000c761270 */
[----:B------:R2:W-:Y:S01]  /*e980*/  @P1 STG.E.U16 desc[UR22][R98.64], R97 ;  /* 0x0000006162001986 */ /* 0x0005e2000c101516 */
[----:B0-----:R-:W-:Y:S01]  /*e990*/  ISETP.LT.AND P1, PT, R69, UR4, !P0 ;  /* 0x0000000445007c0c */ /* 0x001fe2000c721270 */
[----:B------:R-:W-:Y:S01]  /*e9a0*/  VIADD R69, R102, UR5 ;  /* 0x0000000566457c36 */ /* 0x000fe20008000000 */
[----:B------:R-:W0:Y:S01]  /*e9b0*/  LDCU UR4, c[0x0][0x39c] ;  /* 0x00007380ff0477ac */ /* 0x000e220008000800 */
[----:B------:R-:W-:-:S03]  /*e9c0*/  VIADD R102, R2, 0xa9 ;  /* 0x000000a902667836 */ /* 0x000fc60000000000 */
[C---:B------:R-:W-:Y:S01]  /*e9d0*/  LEA R96, P6, R69.reuse, R0, 0x1 ;  /* 0x0000000045607211 */ /* 0x040fe200078c08ff */
[----:B------:R-:W3:Y:S01]  /*e9e0*/  LDCU UR7, c[0x0][0x39c] ;  /* 0x00007380ff0777ac */ /* 0x000ee20008000800 */
[----:B--2---:R-:W-:Y:S02]  /*e9f0*/  PRMT R99, R68, 0x7610, R99 ;  /* 0x0000761044637816 */ /* 0x004fe40000000063 */
[C---:B------:R-:W-:Y:S01]  /*ea00*/  LEA.HI.X.SX32 R97, R69.reuse, R3, 0x1, P6 ;  /* 0x0000000345617211 */ /* 0x040fe200030f0eff */
[----:B------:R-:W-:Y:S02]  /*ea10*/  VIADD R69, R69, UR5 ;  /* 0x0000000545457c36 */ /* 0x000fe40008000000 */
[----:B------:R2:W-:Y:S01]  /*ea20*/  @P4 STG.E.U16 desc[UR22][R100.64], R99 ;  /* 0x0000006364004986 */ /* 0x0005e2000c101516 */
[----:B-1----:R-:W-:Y:S01]  /*ea30*/  ISETP.LT.AND P4, PT, R102, UR6, !P0 ;  /* 0x0000000666007c0c */ /* 0x002fe2000c781270 */
[----:B------:R-:W1:Y:S01]  /*ea40*/  LDCU UR6, c[0x0][0x39c] ;  /* 0x00007380ff0677ac */ /* 0x000e620008000800 */
[----:B------:R-:W-:Y:S01]  /*ea50*/  VIADD R98, R69, UR5 ;  /* 0x0000000545627c36 */ /* 0x000fe20008000000 */
[----:B--2---:R-:W-:-:S05]  /*ea60*/  PRMT R101, R68, 0x7632, R101 ;  /* 0x0000763244657816 */ /* 0x004fca0000000065 */
[----:B------:R2:W-:Y:S01]  /*ea70*/  @P5 STG.E.U16 desc[UR22][R96.64], R101 ;  /* 0x0000006560005986 */ /* 0x0005e2000c101516 */
[----:B------:R-:W-:-:S04]  /*ea80*/  LEA R68, P5, R69, R0, 0x1 ;  /* 0x0000000045447211 */ /* 0x000fc800078a08ff */
[----:B------:R-:W-:Y:S02]  /*ea90*/  LEA.HI.X.SX32 R69, R69, R3, 0x1, P5 ;  /* 0x0000000345457211 */ /* 0x000fe400028f0eff */
[----:B--2---:R-:W-:Y:S01]  /*eaa0*/  F2FP.BF16.F32.PACK_AB R97, R71, R70 ;  /* 0x000000464761723e */ /* 0x004fe200000010ff */
[C---:B------:R-:W-:Y:S02]  /*eab0*/  VIADD R70, R2.reuse, 0xaa ;  /* 0x000000aa02467836 */ /* 0x040fe40000000000 */
[----:B------:R-:W-:Y:S01]  /*eac0*/  VIADD R96, R2, 0xab ;  /* 0x000000ab02607836 */ /* 0x000fe20000000000 */
[----:B------:R-:W-:Y:S01]  /*ead0*/  PRMT R99, R97, 0x7632, R99 ;  /* 0x0000763261637816 */ /* 0x000fe20000000063 */
[----:B------:R2:W-:Y:S01]  /*eae0*/  @P2 STG.E.U16 desc[UR22][R68.64], R97 ;  /* 0x0000006144002986 */ /* 0x0005e2000c101516 */
[----:B0-----:R-:W-:Y:S01]  /*eaf0*/  ISETP.LT.AND P6, PT, R70, UR4, !P0 ;  /* 0x0000000446007c0c */ /* 0x001fe2000c7c1270 */
[----:B------:R-:W0:Y:S01]  /*eb00*/  LDCU UR4, c[0x0][0x39c] ;  /* 0x00007380ff0477ac */ /* 0x000e220008000800 */
[----:B------:R-:W-:-:S02]  /*eb10*/  LEA R70, P5, R98, R0, 0x1 ;  /* 0x0000000062467211 */ /* 0x000fc400078a08ff */
[----:B-1----:R-:W-:Y:S01]  /*eb20*/  ISETP.LT.AND P2, PT, R96, UR6, !P0 ;  /* 0x0000000660007c0c */ /* 0x002fe2000c741270 */
[----:B------:R-:W1:Y:S01]  /*eb30*/  LDCU UR6, c[0x0][0x39c] ;  /* 0x00007380ff0677ac */ /* 0x000e620008000800 */
[C---:B------:R-:W-:Y:S01]  /*eb40*/  LEA.HI.X.SX32 R71, R98.reuse, R3, 0x1, P5 ;  /* 0x0000000362477211 */ /* 0x040fe200028f0eff */
[----:B------:R-:W-:-:S04]  /*eb50*/  VIADD R98, R98, UR5 ;  /* 0x0000000562627c36 */ /* 0x000fc80008000000 */
[----:B------:R4:W-:Y:S01]  /*eb60*/  @P3 STG.E.U16 desc[UR22][R70.64], R99 ;  /* 0x0000006346003986 */ /* 0x0009e2000c101516 */
[-C--:B------:R-:W-:Y:S01]  /*eb70*/  LEA R96, P3, R98, R0.reuse, 0x1 ;  /* 0x0000000062607211 */ /* 0x080fe200078608ff */
[----:B--2---:R-:W-:Y:S02]  /*eb80*/  VIADD R68, R2, 0xac ;  /* 0x000000ac02447836 */ /* 0x004fe40000000000 */
[C---:B------:R-:W-:Y:S01]  /*eb90*/  VIADD R72, R98.reuse, UR5 ;  /* 0x0000000562487c36 */ /* 0x040fe20008000000 */
[-C--:B------:R-:W-:Y:S01]  /*eba0*/  LEA.HI.X.SX32 R97, R98, R3.reuse, 0x1, P3 ;  /* 0x0000000362617211 */ /* 0x080fe200018f0eff */
[----:B------:R-:W-:Y:S01]  /*ebb0*/  VIADD R69, R2, 0xad ;  /* 0x000000ad02457836 */ /* 0x000fe20000000000 */
[----:B0-----:R-:W-:Y:S01]  /*ebc0*/  ISETP.LT.AND P3, PT, R68, UR4, !P0 ;  /* 0x0000000444007c0c */ /* 0x001fe2000c761270 */
[----:B------:R-:W0:Y:S01]  /*ebd0*/  LDCU UR4, c[0x0][0x39c] ;  /* 0x00007380ff0477ac */ /* 0x000e220008000800 */
[----:B------:R-:W-:Y:S01]  /*ebe0*/  LEA R68, P5, R72, R0, 0x1 ;  /* 0x0000000048447211 */ /* 0x000fe200078a08ff */
[----:B------:R2:W-:Y:S01]  /*ebf0*/  @P1 STG.E.U16 desc[UR22][R96.64], R73 ;  /* 0x0000004960001986 */ /* 0x0005e2000c101516 */
[----:B---3--:R-:W-:Y:S01]  /*ec00*/  ISETP.LT.AND P1, PT, R69, UR7, !P0 ;  /* 0x0000000745007c0c */ /* 0x008fe2000c721270 */
[----:B----4-:R-:W-:Y:S01]  /*ec10*/  VIADD R70, R2, 0xae ;  /* 0x000000ae02467836 */ /* 0x010fe20000000000 */
[C---:B------:R-:W-:Y:S01]  /*ec20*/  LEA.HI.X.SX32 R69, R72.reuse, R3, 0x1, P5 ;  /* 0x0000000348457211 */ /* 0x040fe200028f0eff */
[----:B------:R-:W-:Y:S01]  /*ec30*/  VIADD R72, R72, UR5 ;  /* 0x0000000548487c36 */ /* 0x000fe20008000000 */
[----:B------:R-:W-:Y:S01]  /*ec40*/  PRMT R71, R73, 0x7632, R71 ;  /* 0x0000763249477816 */ /* 0x000fe20000000047 */
[----:B------:R-:W3:Y:S01]  /*ec50*/  LDCU UR7, c[0x0][0x39c] ;  /* 0x00007380ff0777ac */ /* 0x000ee20008000800 */
[----:B-1----:R-:W-:-:S03]  /*ec60*/  ISETP.LT.AND P5, PT, R70, UR6, !P0 ;  /* 0x0000000646007c0c */ /* 0x002fc6000c7a1270 */
[----:B------:R1:W-:Y:S01]  /*ec70*/  @P4 STG.E.U16 desc[UR22][R68.64], R71 ;  /* 0x0000004744004986 */ /* 0x0003e2000c101516 */
[CC--:B------:R-:W-:Y:S01]  /*ec80*/  LEA R70, P4, R72.reuse, R0.reuse, 0x1 ;  /* 0x0000000048467211 */ /* 0x0c0fe200078808ff */
[----:B--2---:R-:W-:Y:S01]  /*ec90*/  VIADD R96, R72, UR5 ;  /* 0x0000000548607c36 */ /* 0x004fe20008000000 */
[----:B------:R-:W2:Y:S01]  /*eca0*/  LDCU UR6, c[0x0][0x39c] ;  /* 0x00007380ff0677ac */ /* 0x000ea20008000800 */
[----:B------:R-:W-:Y:S02]  /*ecb0*/  PRMT R97, R74, 0x7632, R97 ;  /* 0x000076324a617816 */ /* 0x000fe40000000061 */
[----:B-1----:R-:W-:Y:S02]  /*ecc0*/  LEA.HI.X.SX32 R71, R72, R3, 0x1, P4 ;  /* 0x0000000348477211 */ /* 0x002fe400020f0eff */
[----:B------:R-:W-:Y:S02]  /*ecd0*/  LEA R72, P4, R96, R0, 0x1 ;  /* 0x0000000060487211 */ /* 0x000fe400078808ff */
[----:B------:R-:W-:-:S02]  /*ece0*/  PRMT R69, R74, 0x7610, R69 ;  /* 0x000076104a457816 */ /* 0x000fc40000000045 */
[C---:B------:R-:W-:Y:S01]  /*ecf0*/  LEA.HI.X.SX32 R73, R96.reuse, R3, 0x1, P4 ;  /* 0x0000000360497211 */ /* 0x040fe200020f0eff */
[----:B------:R-:W-:Y:S01]  /*ed00*/  VIADD R96, R96, UR5 ;  /* 0x0000000560607c36 */ /* 0x000fe20008000000 */
[----:B0-----:R-:W-:Y:S01]  /*ed10*/  ISETP.LT.AND P4, PT, R75, UR4, !P0 ;  /* 0x000000044b007c0c */ /* 0x001fe2000c781270 */
[----:B------:R0:W-:Y:S01]  /*ed20*/  @P6 STG.E.U16 desc[UR22][R70.64], R69 ;  /* 0x0000004546006986 */ /* 0x0001e2000c101516 */
[----:B------:R-:W1:Y:S01]  /*ed30*/  LDCU UR4, c[0x0][0x39c] ;  /* 0x00007380ff0477ac */ /* 0x000e620008000800 */
[C---:B------:R-:W-:Y:S02]  /*ed40*/  VIADD R74, R96.reuse, UR5 ;  /* 0x00000005604a7c36 */ /* 0x040fe40008000000 */
[----:B------:R4:W-:Y:S01]  /*ed50*/  @P2 STG.E.U16 desc[UR22][R72.64], R97 ;  /* 0x0000006148002986 */ /* 0x0009e2000c101516 */
[----:B------:R-:W-:Y:S01]  /*ed60*/  LEA R68, P2, R96, R0, 0x1 ;  /* 0x0000000060447211 */ /* 0x000fe200078408ff */
[----:B------:R-:W-:-:S03]  /*ed70*/  VIADD R75, R2, 0xb0 ;  /* 0x000000b0024b7836 */ /* 0x000fc60000000000 */
[-C--:B0-----:R-:W-:Y:S01]  /*ed80*/  LEA.HI.X.SX32 R69, R96, R3.reuse, 0x1, P2 ;  /* 0x0000000360457211 */ /* 0x081fe200010f0eff */
[----:B------:R-:W-:Y:S01]  /*ed90*/  VIADD R71, R2, 0xb1 ;  /* 0x000000b102477836 */ /* 0x000fe20000000000 */
[-C--:B------:R-:W-:Y:S02]  /*eda0*/  LEA R70, P6, R74, R0.reuse, 0x1 ;  /* 0x000000004a467211 */ /* 0x080fe400078c08ff */
[----:B--2---:R-:W-:Y:S01]  /*edb0*/  ISETP.LT.AND P2, PT, R75, UR6, !P0 ;  /* 0x000000064b007c0c */ /* 0x004fe2000c741270 */
[----:B------:R0:W-:Y:S01]  /*edc0*/  @P3 STG.E.U16 desc[UR22][R68.64], R76 ;  /* 0x0000004c44003986 */ /* 0x0001e2000c101516 */
[----:B------:R-:W2:Y:S01]  /*edd0*/  LDCU UR6, c[0x0][0x39c] ;  /* 0x00007380ff0677ac */ /* 0x000ea20008000800 */
[----:B---3--:R-:W-:Y:S01]  /*ede0*/  ISETP.LT.AND P3, PT, R71, UR7, !P0 ;  /* 0x0000000747007c0c */ /* 0x008fe2000c761270 */
[----:B----4-:R-:W-:Y:S01]  /*edf0*/  VIADD R73, R2, 0xb2 ;  /* 0x000000b202497836 */ /* 0x010fe20000000000 */
[C---:B------:R-:W-:Y:S01]  /*ee00*/  LEA.HI.X.SX32 R71, R74.reuse, R3, 0x1, P6 ;  /* 0x000000034a477211 */ /* 0x040fe200030f0eff */
[----:B------:R-:W-:Y:S01]  /*ee10*/  VIADD R74, R74, UR5 ;  /* 0x000000054a4a7c36 */ /* 0x000fe20008000000 */
[----:B------:R-:W3:Y:S03]  /*ee20*/  LDCU UR7, c[0x0][0x39c] ;  /* 0x00007380ff0777ac */ /* 0x000ee60008000800 */
[C---:B------:R-:W-:Y:S01]  /*ee30*/  VIADD R75, R74.reuse, UR5 ;  /* 0x000000054a4b7c36 */ /* 0x040fe20008000000 */
[----:B------:R-:W-:-:S02]  /*ee40*/  LEA R72, P6, R74, R0, 0x1 ;  /* 0x000000004a487211 */ /* 0x000fc400078c08ff */
[----:B0-----:R-:W-:Y:S01]  /*ee50*/  PRMT R69, R76, 0x7632, R69 ;  /* 0x000076324c457816 */ /* 0x001fe20000000045 */
[----:B------:R-:W-:-:S04]  /*ee60*/  VIADD R76, R2, 0xb4 ;  /* 0x000000b4024c7836 */ /* 0x000fc80000000000 */
[----:B------:R0:W-:Y:S01]  /*ee70*/  @P1 STG.E.U16 desc[UR22][R70.64], R69 ;  /* 0x0000004546001986 */ /* 0x0001e2000c101516 */
[----:B-1----:R-:W-:Y:S01]  /*ee80*/  ISETP.LT.AND P1, PT, R73, UR4, !P0 ;  /* 0x0000000449007c0c */ /* 0x002fe2000c721270 */
[----:B------:R-:W1:Y:S01]  /*ee90*/  LDCU UR4, c[0x0][0x39c] ;  /* 0x00007380ff0477ac */ /* 0x000e620008000800 */
[----:B------:R-:W-:Y:S01]  /*eea0*/  LEA.HI.X.SX32 R73, R74, R3, 0x1, P6 ;  /* 0x000000034a497211 */ /* 0x000fe200030f0eff */
[----:B------:R-:W-:Y:S01]  /*eeb0*/  VIADD R74, R2, 0xb3 ;  /* 0x000000b3024a7836 */ /* 0x000fe20000000000 */
[----:B------:R-:W-:-:S03]  /*eec0*/  LEA R68, P6, R75, R0, 0x1 ;  /* 0x000000004b447211 */ /* 0x000fc600078c08ff */
[----:B------:R-:W-:Y:S01]  /*eed0*/  @P5 STG.E.U16 desc[UR22][R72.64], R78 ;  /* 0x0000004e48005986 */ /* 0x000fe2000c101516 */
[----:B--2---:R-:W-:Y:S01]  /*eee0*/  ISETP.LT.AND P5, PT, R74, UR6, !P0 ;  /* 0x000000064a007c0c */ /* 0x004fe2000c7a1270 */
[----:B------:R-:W2:Y:S01]  /*eef0*/  LDCU UR6, c[0x0][0x39c] ;  /* 0x00007380ff0677ac */ /* 0x000ea20008000800 */
[C---:B0-----:R-:W-:Y:S01]  /*ef00*/  LEA.HI.X.SX32 R69, R75.reuse, R3, 0x1, P6 ;  /* 0x000000034b457211 */ /* 0x041fe200030f0eff */
[----:B------:R-:W-:Y:S01]  /*ef10*/  VIADD R75, R75, UR5 ;  /* 0x000000054b4b7c36 */ /* 0x000fe20008000000 */
[----:B------:R-:W-:-:S03]  /*ef20*/  PRMT R71, R78, 0x7632, R71 ;  /* 0x000076324e477816 */ /* 0x000fc60000000047 */
[C---:B------:R-:W-:Y:S02]  /*ef30*/  VIADD R74, R75.reuse, UR5 ;  /* 0x000000054b4a7c36 */ /* 0x040fe40008000000 */
[----:B------:R0:W-:Y:S01]  /*ef40*/  @P4 STG.E.U16 desc[UR22][R68.64], R71 ;  /* 0x0000004744004986 */ /* 0x0001e2000c101516 */
[CC--:B------:R-:W-:Y:S02]  /*ef50*/  LEA R70, P4, R75.reuse, R0.reuse, 0x1 ;  /* 0x000000004b467211 */ /* 0x0c0fe400078808ff */
[----:B-1----:R-:W-:Y:S01]  /*ef60*/  ISETP.LT.AND P6, PT, R76, UR4, !P0 ;  /* 0x000000044c007c0c */ /* 0x002fe2000c7c1270 */
[----:B------:R-:W1:Y:S01]  /*ef70*/  LDCU UR4, c[0x0][0x39c] ;  /* 0x00007380ff0477ac */ /* 0x000e620008000800 */
[C---:B------:R-:W-:Y:S01]  /*ef80*/  VIADD R76, R2.reuse, 0xba ;  /* 0x000000ba024c7836 */ /* 0x040fe20000000000 */
[----:B0-----:R-:W-:Y:S01]  /*ef90*/  LEA.HI.X.SX32 R71, R75, R3, 0x1, P4 ;  /* 0x000000034b477211 */ /* 0x001fe200020f0eff */
[----:B------:R-:W-:Y:S01]  /*efa0*/  VIADD R68, R2, 0xb5 ;  /* 0x000000b502447836 */ /* 0x000fe20000000000 */
[----:B------:R-:W-:-:S02]  /*efb0*/  LEA R72, P4, R74, R0, 0x1 ;  /* 0x000000004a487211 */ /* 0x000fc400078808ff */
[----:B------:R-:W-:Y:S01]  /*efc0*/  PRMT R69, R80, 0x7632, R69 ;  /* 0x0000763250457816 */ /* 0x000fe20000000045 */
[----:B------:R0:W-:Y:S01]  /*efd0*/  @P2 STG.E.U16 desc[UR22][R70.64], R80 ;  /* 0x0000005046002986 */ /* 0x0001e2000c101516 */
[C---:B------:R-:W-:Y:S01]  /*efe0*/  LEA.HI.X.SX32 R73, R74.reuse, R3, 0x1, P4 ;  /* 0x000000034a497211 */ /* 0x040fe200020f0eff */
[----:B------:R-:W-:Y:S01]  /*eff0*/  VIADD R74, R74, UR5 ;  /* 0x000000054a4a7c36 */ /* 0x000fe20008000000 */
[----:B--2---:R-:W-:Y:S01]  /*f000*/  ISETP.LT.AND P2, PT, R68, UR6, !P0 ;  /* 0x0000000644007c0c */ /* 0x004fe2000c741270 */
[----:B------:R-:W2:Y:S02]  /*f010*/  LDCU UR6, c[0x0][0x39c] ;  /* 0x00007380ff0677ac */ /* 0x000ea40008000800 */
[----:B------:R4:W-:Y:S01]  /*f020*/  @P3 STG.E.U16 desc[UR22][R72.64], R69 ;  /* 0x0000004548003986 */ /* 0x0009e2000c101516 */
[C---:B------:R-:W-:Y:S01]  /*f030*/  LEA R68, P3, R74.reuse, R0, 0x1 ;  /* 0x000000004a447211 */ /* 0x040fe200078608ff */
[----:B------:R-:W-:Y:S02]  /*f040*/  VIADD R75, R74, UR5 ;  /* 0x000000054a4b7c36 */ /* 0x000fe40008000000 */
[----:B0-----:R-:W-:-:S02]  /*f050*/  VIADD R70, R2, 0xb6 ;  /* 0x000000b602467836 */ /* 0x001fc40000000000 */
[----:B------:R-:W-:Y:S01]  /*f060*/  VIADD R71, R2, 0xb7 ;  /* 0x000000b702477836 */ /* 0x000fe20000000000 */
[-C--:B----4-:R-:W-:Y:S01]  /*f070*/  LEA.HI.X.SX32 R69, R74, R3.reuse, 0x1, P3 ;  /* 0x000000034a457211 */ /* 0x090fe200018f0eff */
[----:B------:R-:W-:Y:S01]  /*f080*/  VIADD R72, R2, 0xb8 ;  /* 0x000000b802487836 */ /* 0x000fe20000000000 */
[----:B-1----:R-:W-:Y:S01]  /*f090*/  ISETP.LT.AND P3, PT, R70, UR4, !P0 ;  /* 0x0000000446007c0c */ /* 0x002fe2000c761270 */
[----:B------:R-:W0:Y:S01]  /*f0a0*/  LDCU UR4, c[0x0][0x39c] ;  /* 0x00007380ff0477ac */ /* 0x000e220008000800 */
[----:B------:R-:W-:Y:S01]  /*f0b0*/  LEA R70, P4, R75, R0, 0x1 ;  /* 0x000000004b467211 */ /* 0x000fe200078808ff */
[----:B------:R1:W-:Y:S01]  /*f0c0*/  @P1 STG.E.U16 desc[UR22][R68.64], R82 ;  /* 0x0000005244001986 */ /* 0x0003e2000c101516 */
[----:B---3--:R-:W-:Y:S01]  /*f0d0*/  ISETP.LT.AND P1, PT, R71, UR7, !P0 ;  /* 0x0000000747007c0c */ /* 0x008fe2000c721270 */
[----:B------:R-:W3:Y:S01]  /*f0e0*/  LDCU UR7, c[0x0][0x39c] ;  /* 0x00007380ff0777ac */ /* 0x000ee20008000800 */
[C---:B------:R-:W-:Y:S01]  /*f0f0*/  LEA.HI.X.SX32 R71, R75.reuse, R3, 0x1, P4 ;  /* 0x000000034b477211 */ /* 0x040fe200020f0eff */
[----:B------:R-:W-:Y:S01]  /*f100*/  VIADD R75, R75, UR5 ;  /* 0x000000054b4b7c36 */ /* 0x000fe20008000000 */
[----:B--2---:R-:W-:Y:S01]  /*f110*/  ISETP.LT.AND P4, PT, R72, UR6, !P0 ;  /* 0x0000000648007c0c */ /* 0x004fe2000c781270 */
[----:B------:R-:W2:Y:S02]  /*f120*/  LDCU UR6, c[0x0][0x39c] ;  /* 0x00007380ff0677ac */ /* 0x000ea40008000800 */
[----:B------:R-:W-:Y:S01]  /*f130*/  VIADD R74, R75, UR5 ;  /* 0x000000054b4a7c36 */ /* 0x000fe20008000000 */
[----:B-1----:R-:W-:-:S05]  /*f140*/  PRMT R69, R82, 0x7632, R69 ;  /* 0x0000763252457816 */ /* 0x002fca0000000045 */
[----:B------:R1:W-:Y:S01]  /*f150*/  @P5 STG.E.U16 desc[UR22][R70.64], R69 ;  /* 0x0000004546005986 */ /* 0x0003e2000c101516 */
[----:B------:R-:W-:-:S04]  /*f160*/  LEA R72, P5, R75, R0, 0x1 ;  /* 0x000000004b487211 */ /* 0x000fc800078a08ff */
[----:B------:R-:W-:Y:S01]  /*f170*/  LEA.HI.X.SX32 R73, R75, R3, 0x1, P5 ;  /* 0x000000034b497211 */ /* 0x000fe200028f0eff */
[----:B------:R-:W-:Y:S01]  /*f180*/  VIADD R75, R2, 0xb9 ;  /* 0x000000b9024b7836 */ /* 0x000fe20000000000 */
[----:B------:R-:W-:-:S03]  /*f190*/  LEA R68, P5, R74, R0, 0x1 ;  /* 0x000000004a447211 */ /* 0x000fc600078a08ff */
[----:B------:R4:W-:Y:S01]  /*f1a0*/  @P6 STG.E.U16 desc[UR22][R72.64], R84 ;  /* 0x0000005448006986 */ /* 0x0009e2000c101516 */
[----:B-1----:R-:W-:Y:S02]  /*f1b0*/  PRMT R71, R84, 0x7632, R71 ;  /* 0x0000763254477816 */ /* 0x002fe40000000047 */
[C---:B------:R-:W-:Y:S01]  /*f1c0*/  LEA.HI.X.SX32 R69, R74.reuse, R3, 0x1, P5 ;  /* 0x000000034a457211 */ /* 0x040fe200028f0eff */
[----:B------:R-:W-:Y:S01]  /*f1d0*/  VIADD R74, R74, UR5 ;  /* 0x000000054a4a7c36 */ /* 0x000fe20008000000 */
[----:B0-----:R-:W-:Y:S01]  /*f1e0*/  ISETP.LT.AND P5, PT, R75, UR4, !P0 ;  /* 0x000000044b007c0c */ /* 0x001fe2000c7a1270 */
[----:B------:R-:W0:Y:S02]  /*f1f0*/  LDCU UR4, c[0x0][0x39c] ;  /* 0x00007380ff0477ac */ /* 0x000e240008000800 */
[----:B------:R1:W-:Y:S01]  /*f200*/  @P2 STG.E.U16 desc[UR22][R68.64], R71 ;  /* 0x0000004744002986 */ /* 0x0003e2000c101516 */
[C---:B------:R-:W-:Y:S01]  /*f210*/  LEA R70, P2, R74.reuse, R0, 0x1 ;  /* 0x000000004a467211 */ /* 0x040fe200078408ff */
[----:B------:R-:W-:-:S02]  /*f220*/  VIADD R75, R74, UR5 ;  /* 0x000000054a4b7c36 */ /* 0x000fc40008000000 */
[----:B----4-:R-:W-:-:S03]  /*f230*/  VIADD R73, R2, 0xbb ;  /* 0x000000bb02497836 */ /* 0x010fc60000000000 */
[----:B------:R-:W-:Y:S02]  /*f240*/  LEA R72, P6, R75, R0, 0x1 ;  /* 0x000000004b487211 */ /* 0x000fe400078c08ff */
[-C--:B-1----:R-:W-:Y:S01]  /*f250*/  LEA.HI.X.SX32 R71, R74, R3.reuse, 0x1, P2 ;  /* 0x000000034a477211 */ /* 0x082fe200010f0eff */
[----:B------:R-:W-:Y:S01]  /*f260*/  VIADD R69, R2, 0xbc ;  /* 0x000000bc02457836 */ /* 0x000fe20000000000 */
[----:B--2---:R-:W-:Y:S01]  /*f270*/  ISETP.LT.AND P2, PT, R76, UR6, !P0 ;  /* 0x000000064c007c0c */ /* 0x004fe2000c741270 */
[----:B------:R-:W1:Y:S01]  /*f280*/  LDCU UR6, c[0x0][0x39c] ;  /* 0x00007380ff0677ac */ /* 0x000e620008000800 */
[----:B------:R-:W-:Y:S01]  /*f290*/  VIADD R76, R2, 0xbe ;  /* 0x000000be024c7836 */ /* 0x000fe20000000000 */
[----:B------:R2:W-:Y:S01]  /*f2a0*/  @P3 STG.E.U16 desc[UR22][R70.64], R86 ;  /* 0x0000005646003986 */ /* 0x0005e2000c101516 */
[----:B---3--:R-:W-:Y:S01]  /*f2b0*/  ISETP.LT.AND P3, PT, R73, UR7, !P0 ;  /* 0x0000000749007c0c */ /* 0x008fe2000c761270 */
[----:B------:R-:W3:Y:S01]  /*f2c0*/  LDCU UR7, c[0x0][0x39c] ;  /* 0x00007380ff0777ac */ /* 0x000ee20008000800 */
[C---:B------:R-:W-:Y:S01]  /*f2d0*/  LEA.HI.X.SX32 R73, R75.reuse, R3, 0x1, P6 ;  /* 0x000000034b497211 */ /* 0x040fe200030f0eff */
[----:B------:R-:W-:-:S04]  /*f2e0*/  VIADD R75, R75, UR5 ;  /* 0x000000054b4b7c36 */ /* 0x000fc80008000000 */
[C---:B------:R-:W-:Y:S01]  /*f2f0*/  VIADD R74, R75.reuse, UR5 ;  /* 0x000000054b4a7c36 */ /* 0x040fe20008000000 */
[----:B------:R-:W-:Y:S02]  /*f300*/  LEA R68, P6, R75, R0, 0x1 ;  /* 0x000000004b447211 */ /* 0x000fe400078c08ff */
[----:B--2---:R-:W-:-:S05]  /*f310*/  PRMT R71, R86, 0x7632, R71 ;  /* 0x0000763256477816 */ /* 0x004fca0000000047 */
[----:B------:R2:W-:Y:S01]  /*f320*/  @P1 STG.E.U16 desc[UR22][R72.64], R71 ;  /* 0x0000004748001986 */ /* 0x0005e2000c101516 */
[----:B0-----:R-:W-:Y:S01]  /*f330*/  ISETP.LT.AND P1, PT, R69, UR4, !P0 ;  /* 0x0000000445007c0c */ /* 0x001fe2000c721270 */
[----:B------:R-:W0:Y:S01]  /*f340*/  LDCU UR4, c[0x0][0x39c] ;  /* 0x00007380ff0477ac */ /* 0x000e220008000800 */
[----:B------:R-:W-:Y:S01]  /*f350*/  LEA.HI.X.SX32 R69, R75, R3, 0x1, P6 ;  /* 0x000000034b457211 */ /* 0x000fe200030f0eff */
[----:B------:R-:W-:Y:S01]  /*f360*/  VIADD R75, R2, 0xbd ;  /* 0x000000bd024b7836 */ /* 0x000fe20000000000 */
[----:B------:R-:W-:-:S03]  /*f370*/  LEA R70, P6, R74, R0, 0x1 ;  /* 0x000000004a467211 */ /* 0x000fc600078c08ff */
[----:B------:R4:W-:Y:S01]  /*f380*/  @P4 STG.E.U16 desc[UR22][R68.64], R88 ;  /* 0x0000005844004986 */ /* 0x0009e2000c101516 */
[----:B-1----:R-:W-:Y:S01]  /*f390*/  ISETP.LT.AND P4, PT, R75, UR6, !P0 ;  /* 0x000000064b007c0c */ /* 0x002fe2000c781270 */
[----:B------:R-:W1:Y:S01]  /*f3a0*/  LDCU UR6, c[0x0][0x39c] ;  /* 0x00007380ff0677ac */ /* 0x000e620008000800 */
[C---:B--2---:R-:W-:Y:S01]  /*f3b0*/  LEA.HI.X.SX32 R71, R74.reuse, R3, 0x1, P6 ;  /* 0x000000034a477211 */ /* 0x044fe200030f0eff */
[----:B------:R-:W-:-:S04]  /*f3c0*/  VIADD R74, R74, UR5 ;  /* 0x000000054a4a7c36 */ /* 0x000fc80008000000 */
[----:B------:R-:W-:Y:S01]  /*f3d0*/  VIADD R75, R74, UR5 ;  /* 0x000000054a4b7c36 */ /* 0x000fe20008000000 */
[----:B----4-:R-:W-:Y:S02]  /*f3e0*/  PRMT R69, R88, 0x7632, R69 ;  /* 0x0000763258457816 */ /* 0x010fe40000000045 */
[----:B0-----:R-:W-:Y:S01]  /*f3f0*/  ISETP.LT.AND P6, PT, R76, UR4, !P0 ;  /* 0x000000044c007c0c */ /* 0x001fe2000c7c1270 */
[----:B------:R-:W0:Y:S01]  /*f400*/  LDCU UR4, c[0x0][0x39c] ;  /* 0x00007380ff0477ac */ /* 0x000e220008000800 */
[----:B------:R-:W-:Y:S01]  /*f410*/  PRMT R76, R94, 0x7632, R76 ;  /* 0x000076325e4c7816 */ /* 0x000fe2000000004c */
[----:B------:R2:W-:Y:S01]  /*f420*/  @P5 STG.E.U16 desc[UR22][R70.64], R69 ;  /* 0x0000004546005986 */ /* 0x0005e2000c101516 */
[----:B------:R-:W-:-:S04]  /*f430*/  LEA R72, P5, R74, R0, 0x1 ;  /* 0x000000004a487211 */ /* 0x000fc800078a08ff */
[----:B------:R-:W-:Y:S02]  /*f440*/  LEA.HI.X.SX32 R73, R74, R3, 0x1, P5 ;  /* 0x000000034a497211 */ /* 0x000fe400028f0eff */
[----:B------:R-:W-:-:S03]  /*f450*/  LEA R68, P5, R75, R0, 0x1 ;  /* 0x000000004b447211 */ /* 0x000fc600078a08ff */
[----:B------:R4:W-:Y:S01]  /*f460*/  @P2 STG.E.U16 desc[UR22][R72.64], R90 ;  /* 0x0000005a48002986 */ /* 0x0009e2000c101516 */
[----:B--2---:R-:W-:Y:S01]  /*f470*/  VIADD R70, R2, 0xbf ;  /* 0x000000bf02467836 */ /* 0x004fe20000000000 */
[C---:B------:R-:W-:Y:S01]  /*f480*/  LEA.HI.X.SX32 R69, R75.reuse, R3, 0x1, P5 ;  /* 0x000000034b457211 */ /* 0x040fe200028f0eff */
[----:B------:R-:W-:Y:S01]  /*f490*/  VIADD R75, R75, UR5 ;  /* 0x000000054b4b7c36 */ /* 0x000fe20008000000 */
[----:B------:R-:W-:Y:S02]  /*f4a0*/  PRMT R71, R90, 0x7632, R71 ;  /* 0x000076325a477816 */ /* 0x000fe40000000047 */
[----:B-1----:R-:W-:Y:S01]  /*f4b0*/  ISETP.LT.AND P2, PT, R70, UR6, !P0 ;  /* 0x0000000646007c0c */ /* 0x002fe2000c741270 */
[----:B------:R-:W1:Y:S01]  /*f4c0*/  LDCU UR6, c[0x0][0x39c] ;  /* 0x00007380ff0677ac */ /* 0x000e620008000800 */
[C---:B------:R-:W-:Y:S01]  /*f4d0*/  VIADD R74, R75.reuse, UR5 ;  /* 0x000000054b4a7c36 */ /* 0x040fe20008000000 */
[----:B------:R2:W-:Y:S01]  /*f4e0*/  @P3 STG.E.U16 desc[UR22][R68.64], R71 ;  /* 0x0000004744003986 */ /* 0x0005e2000c101516 */
[----:B------:R-:W-:Y:S01]  /*f4f0*/  LEA R70, P3, R75, R0, 0x1 ;  /* 0x000000004b467211 */ /* 0x000fe200078608ff */
[----:B----4-:R-:W-:-:S02]  /*f500*/  VIADD R72, R2, 0xc0 ;  /* 0x000000c002487836 */ /* 0x010fc40000000000 */
[C---:B------:R-:W-:Y:S01]  /*f510*/  VIADD R73, R2.reuse, 0xc1 ;  /* 0x000000c102497836 */ /* 0x040fe20000000000 */
[-C--:B--2---:R-:W-:Y:S01]  /*f520*/  LEA.HI.X.SX32 R71, R75, R3.reuse, 0x1, P3 ;  /* 0x000000034b477211 */ /* 0x084fe200018f0eff */
[----:B------:R-:W-:Y:S01]  /*f530*/  VIADD R68, R2, 0xc2 ;  /* 0x000000c202447836 */ /* 0x000fe20000000000 */
[----:B0-----:R-:W-:Y:S01]  /*f540*/  ISETP.LT.AND P3, PT, R72, UR4, !P0 ;  /* 0x0000000448007c0c */ /* 0x001fe2000c761270 */
[----:B------:R-:W0:Y:S01]  /*f550*/  LDCU UR4, c[0x0][0x39c] ;  /* 0x00007380ff0477ac */ /* 0x000e220008000800 */
[C---:B------:R-:W-:Y:S01]  /*f560*/  LEA R72, P5, R74.reuse, R0, 0x1 ;  /* 0x000000004a487211 */ /* 0x040fe200078a08ff */
[----:B------:R-:W-:Y:S01]  /*f570*/  @P1 STG.E.U16 desc[UR22][R70.64], R92 ;  /* 0x0000005c46001986 */ /* 0x000fe2000c101516 */
[----:B---3--:R-:W-:Y:S01]  /*f580*/  ISETP.LT.AND P1, PT, R73, UR7, !P0 ;  /* 0x0000000749007c0c */ /* 0x008fe2000c721270 */
[----:B------:R-:W2:Y:S01]  /*f590*/  LDCU UR7, c[0x0][0x39c] ;  /* 0x00007380ff0777ac */ /* 0x000ea20008000800 */
[C---:B------:R-:W-:Y:S01]  /*f5a0*/  LEA.HI.X.SX32 R73, R74.reuse, R3, 0x1, P5 ;  /* 0x000000034a497211 */ /* 0x040fe200028f0eff */
[----:B------:R-:W-:Y:S01]  /*f5b0*/  VIADD R74, R74, UR5 ;  /* 0x000000054a4a7c36 */ /* 0x000fe20008000000 */
[----:B------:R-:W-:-:S02]  /*f5c0*/  PRMT R69, R92, 0x7632, R69 ;  /* 0x000076325c457816 */ /* 0x000fc40000000045 */
[----:B-1----:R-:W-:Y:S01]  /*f5d0*/  ISETP.LT.AND P5, PT, R68, UR6, !P0 ;  /* 0x0000000644007c0c */ /* 0x002fe2000c7a1270 */
[C---:B------:R-:W-:Y:S01]  /*f5e0*/  VIADD R75, R74.reuse, UR5 ;  /* 0x000000054a4b7c36 */ /* 0x040fe20008000000 */
[----:B------:R-:W1:Y:S01]  /*f5f0*/  LDCU UR6, c[0x0][0x39c] ;  /* 0x00007380ff0677ac */ /* 0x000e620008000800 */
[----:B------:R3:W-:Y:S01]  /*f600*/  @P4 STG.E.U16 desc[UR22][R72.64], R69 ;  /* 0x0000004548004986 */ /* 0x0007e2000c101516 */
[----:B------:R-:W-:-:S04]  /*f610*/  LEA R68, P4, R74, R0, 0x1 ;  /* 0x000000004a447211 */ /* 0x000fc800078808ff */
[-C--:B---3--:R-:W-:Y:S01]  /*f620*/  LEA.HI.X.SX32 R69, R74, R3.reuse, 0x1, P4 ;  /* 0x000000034a457211 */ /* 0x088fe200020f0eff */
[C---:B------:R-:W-:Y:S01]  /*f630*/  VIADD R74, R2.reuse, 0xc3 ;  /* 0x000000c3024a7836 */ /* 0x040fe20000000000 */
[C---:B------:R-:W-:Y:S01]  /*f640*/  LEA R70, P4, R75.reuse, R0, 0x1 ;  /* 0x000000004b467211 */ /* 0x040fe200078808ff */
[----:B------:R-:W-:Y:S02]  /*f650*/  VIADD R73, R2, 0xc4 ;  /* 0x000000c402497836 */ /* 0x000fe40000000000 */
[----:B------:R3:W-:Y:S01]  /*f660*/  @P6 STG.E.U16 desc[UR22][R68.64], R94 ;  /* 0x0000005e44006986 */ /* 0x0007e2000c101516 */
[C---:B------:R-:W-:Y:S01]  /*f670*/  LEA.HI.X.SX32 R71, R75.reuse, R3, 0x1, P4 ;  /* 0x000000034b477211 */ /* 0x040fe200020f0eff */
[----:B------:R-:W-:Y:S01]  /*f680*/  VIADD R75, R75, UR5 ;  /* 0x000000054b4b7c36 */ /* 0x000fe20008000000 */
[----:B0-----:R-:W-:Y:S01]  /*f690*/  ISETP.LT.AND P4, PT, R74, UR4, !P0 ;  /* 0x000000044a007c0c */ /* 0x001fe2000c781270 */
[----:B------:R-:W0:Y:S02]  /*f6a0*/  LDCU UR4, c[0x0][0x39c] ;  /* 0x00007380ff0477ac */ /* 0x000e240008000800 */
[----:B------:R4:W-:Y:S01]  /*f6b0*/  @P2 STG.E.U16 desc[UR22][R70.64], R76 ;  /* 0x0000004c46002986 */ /* 0x0009e2000c101516 */
[----:B------:R-:W-:-:S02]  /*f6c0*/  VIADD R72, R75, UR5 ;  /* 0x000000054b487c36 */ /* 0x000fc40008000000 */
[----:B---3--:R-:W-:-:S03]  /*f6d0*/  VIADD R69, R2, 0xc5 ;  /* 0x000000c502457836 */ /* 0x008fc60000000000 */
[C---:B------:R-:W-:Y:S02]  /*f6e0*/  LEA R68, P6, R72.reuse, R0, 0x1 ;  /* 0x0000000048447211 */ /* 0x040fe400078c08ff */
[----:B----4-:R-:W-:Y:S02]  /*f6f0*/  F2FP.BF16.F32.PACK_AB R71, R5, R4 ;  /* 0x000000040547723e */ /* 0x010fe400000010ff */
[----:B------:R-:W-:Y:S02]  /*f700*/  LEA R4, P2, R75, R0, 0x1 ;  /* 0x000000004b047211 */ /* 0x000fe400078408ff */
[----:B------:R-:W-:Y:S02]  /*f710*/  PRMT R74, R71, 0x7610, R74 ;  /* 0x00007610474a7816 */ /* 0x000fe4000000004a */
[-C--:B------:R-:W-:Y:S02]  /*f720*/  LEA.HI.X.SX32 R5, R75, R3.reuse, 0x1, P2 ;  /* 0x000000034b057211 */ /* 0x080fe400010f0eff */
[----:B-1----:R-:W-:Y:S01]  /*f730*/  ISETP.LT.AND P2, PT, R73, UR6, !P0 ;  /* 0x0000000649007c0c */ /* 0x002fe2000c741270 */
[----:B------:R-:W1:Y:S02]  /*f740*/  LDCU UR6, c[0x0][0x39c] ;  /* 0x00007380ff0677ac */ /* 0x000e640008000800 */
[----:B------:R3:W-:Y:S01]  /*f750*/  @P3 STG.E.U16 desc[UR22][R4.64], R74 ;  /* 0x0000004a04003986 */ /* 0x0007e2000c101516 */
[----:B--2---:R-:W-:Y:S01]  /*f760*/  ISETP.LT.AND P3, PT, R69, UR7, !P0 ;  /* 0x0000000745007c0c */ /* 0x004fe2000c761270 */
[----:B------:R-:W2:Y:S01]  /*f770*/  LDCU UR7, c[0x0][0x39c] ;  /* 0x00007380ff0777ac */ /* 0x000ea20008000800 */
[C---:B------:R-:W-:Y:S01]  /*f780*/  LEA.HI.X.SX32 R69, R72.reuse, R3, 0x1, P6 ;  /* 0x0000000348457211 */ /* 0x040fe200030f0eff */
[----:B------:R-:W-:-:S04]  /*f790*/  VIADD R72, R72, UR5 ;  /* 0x0000000548487c36 */ /* 0x000fc80008000000 */
[C---:B------:R-:W-:Y:S01]  /*f7a0*/  VIADD R6, R72.reuse, UR5 ;  /* 0x0000000548067c36 */ /* 0x040fe20008000000 */
[----:B------:R-:W-:Y:S02]  /*f7b0*/  LEA R70, P6, R72, R0, 0x1 ;  /* 0x0000000048467211 */ /* 0x000fe400078c08ff */
[----:B---3--:R-:W-:Y:S01]  /*f7c0*/  PRMT R5, R71, 0x7632, R5 ;  /* 0x0000763247057816 */ /* 0x008fe20000000005 */
[----:B------:R-:W-:-:S04]  /*f7d0*/  VIADD R71, R2, 0xc6 ;  /* 0x000000c602477836 */ /* 0x000fc80000000000 */
[----:B------:R3:W-:Y:S01]  /*f7e0*/  @P1 STG.E.U16 desc[UR22][R68.64], R5 ;  /* 0x0000000544001986 */ /* 0x0007e2000c101516 */
[----:B0-----:R-:W-:Y:S01]  /*f7f0*/  ISETP.LT.AND P1, PT, R71, UR4, !P0 ;  /* 0x0000000447007c0c */ /* 0x001fe2000c721270 */
[----:B------:R-:W0:Y:S01]  /*f800*/  LDCU UR4, c[0x0][0x39c] ;  /* 0x00007380ff0477ac */ /* 0x000e220008000800 */
[-C--:B------:R-:W-:Y:S01]  /*f810*/  LEA.HI.X.SX32 R71, R72, R3.reuse, 0x1, P6 ;  /* 0x0000000348477211 */ /* 0x080fe200030f0eff */
[----:B------:R-:W-:Y:S01]  /*f820*/  VIADD R72, R2, 0xc7 ;  /* 0x000000c702487836 */ /* 0x000fe20000000000 */
[C---:B------:R-:W-:Y:S02]  /*f830*/  LEA R4, P6, R6.reuse, R0, 0x1 ;  /* 0x0000000006047211 */ /* 0x040fe400078c08ff */
[----:B---3--:R-:W-:Y:S02]  /*f840*/  PRMT R69, R7, 0x7610, R69 ;  /* 0x0000761007457816 */ /* 0x008fe40000000045 */
[----:B------:R-:W-:-:S03]  /*f850*/  LEA.HI.X.SX32 R5, R6, R3, 0x1, P6 ;  /* 0x0000000306057211 */ /* 0x000fc600030f0eff */
[----:B------:R3:W-:Y:S01]  /*f860*/  @P5 STG.E.U16 desc[UR22][R70.64], R69 ;  /* 0x0000004546005986 */ /* 0x0007e2000c101516 */
[----:B-1----:R-:W-:Y:S01]  /*f870*/  ISETP.LT.AND P5, PT, R72, UR6, !P0 ;  /* 0x0000000648007c0c */ /* 0x002fe2000c7a1270 */
[----:B------:R-:W1:Y:S01]  /*f880*/  LDCU UR6, c[0x0][0x39c] ;  /* 0x00007380ff0677ac */ /* 0x000e620008000800 */
[----:B---3--:R-:W-:Y:S01]  /*f890*/  PRMT R71, R7, 0x7632, R71 ;  /* 0x0000763207477816 */ /* 0x008fe20000000047 */
[----:B------:R-:W-:-:S04]  /*f8a0*/  VIADD R7, R6, UR5 ;  /* 0x0000000506077c36 */ /* 0x000fc80008000000 */
[----:B------:R3:W-:Y:S01]  /*f8b0*/  @P4 STG.E.U16 desc[UR22][R4.64], R71 ;  /* 0x0000004704004986 */ /* 0x0007e2000c101516 */
[C---:B------:R-:W-:Y:S01]  /*f8c0*/  LEA R6, P4, R7.reuse, R0, 0x1 ;  /* 0x0000000007067211 */ /* 0x040fe200078808ff */
[----:B------:R-:W-:-:S03]  /*f8d0*/  VIADD R68, R7, UR5 ;  /* 0x0000000507447c36 */ /* 0x000fc60008000000 */
[----:B------:R-:W-:Y:S02]  /*f8e0*/  LEA.HI.X.SX32 R7, R7, R3, 0x1, P4 ;  /* 0x0000000307077211 */ /* 0x000fe400020f0eff */
[----:B---3--:R-:W-:Y:S01]  /*f8f0*/  F2FP.BF16.F32.PACK_AB R5, R9, R8 ;  /* 0x000000080905723e */ /* 0x008fe200000010ff */
        /* <DEDUP_REMOVED lines=13> */
[----:B---3--:R-:W-:Y:S02]  /*f9d0*/  VIADD R6, R2, 0xca ;  /* 0x000000ca02067836 */ /* 0x008fe40000000000 */
[C---:B------:R-:W-:Y:S01]  /*f9e0*/  VIADD R10, R68.reuse, UR5 ;  /* 0x00000005440a7c36 */ /* 0x040fe20008000000 */
[-C--:B------:R-:W-:Y:S01]  /*f9f0*/  LEA.HI.X.SX32 R5, R68, R3.reuse, 0x1, P3 ;  /* 0x0000000344057211 */ /* 0x080fe200018f0eff */
[----:B------:R-:W-:Y:S01]  /*fa00*/  VIADD R7, R2, 0xcb ;  /* 0x000000cb02077836 */ /* 0x000fe20000000000 */
[----:B0-----:R-:W-:Y:S01]  /*fa10*/  ISETP.LT.AND P3, PT, R6, UR4, !P0 ;  /* 0x0000000406007c0c */ /* 0x001fe2000c761270 */
[----:B------:R-:W0:Y:S01]  /*fa20*/  LDCU UR4, c[0x0][0x39c] ;  /* 0x00007380ff0477ac */ /* 0x000e220008000800 */
[----:B------:R-:W-:Y:S01]  /*fa30*/  LEA R6, P4, R10, R0, 0x1 ;  /* 0x000000000a067211 */ /* 0x000fe200078808ff */
[----:B------:R3:W-:Y:S01]  /*fa40*/  @P1 STG.E.U16 desc[UR22][R4.64], R11 ;  /* 0x0000000b04001986 */ /* 0x0007e2000c101516 */
[----:B--2---:R-:W-:Y:S01]  /*fa50*/  ISETP.LT.AND P1, PT, R7, UR7, !P0 ;  /* 0x0000000707007c0c */ /* 0x004fe2000c721270 */
[----:B----4-:R-:W-:Y:S01]  /*fa60*/  VIADD R8, R2, 0xcc ;  /* 0x000000cc02087836 */ /* 0x010fe20000000000 */
[C---:B------:R-:W-:Y:S01]  /*fa70*/  LEA.HI.X.SX32 R7, R10.reuse, R3, 0x1, P4 ;  /* 0x000000030a077211 */ /* 0x040fe200020f0eff */
[----:B------:R-:W-:Y:S01]  /*fa80*/  VIADD R10, R10, UR5 ;  /* 0x000000050a0a7c36 */ /* 0x000fe20008000000 */
[----:B------:R-:W2:Y:S02]  /*fa90*/  LDCU UR7, c[0x0][0x39c] ;  /* 0x00007380ff0777ac */ /* 0x000ea40008000800 */
[----:B-1----:R-:W-:Y:S01]  /*faa0*/  ISETP.LT.AND P4, PT, R8, UR6, !P0 ;  /* 0x0000000608007c0c */ /* 0x002fe2000c781270 */
[----:B------:R-:W1:Y:S01]  /*fab0*/  LDCU UR6, c[0x0][0x39c] ;  /* 0x00007380ff0677ac */ /* 0x000e620008000800 */
[----:B---3--:R-:W-:Y:S01]  /*fac0*/  PRMT R5, R11, 0x7632, R5 ;  /* 0x000076320b057816 */ /* 0x008fe20000000005 */
[----:B------:R-:W-:-:S04]  /*fad0*/  VIADD R11, R10, UR5 ;  /* 0x000000050a0b7c36 */ /* 0x000fc80008000000 */
[----:B------:R3:W-:Y:S01]  /*fae0*/  @P5 STG.E.U16 desc[UR22][R6.64], R5 ;  /* 0x0000000506005986 */ /* 0x0007e2000c101516 */
[----:B------:R-:W-:-:S04]  /*faf0*/  LEA R8, P5, R10, R0, 0x1 ;  /* 0x000000000a087211 */ /* 0x000fc800078a08ff */
[-C--:B------:R-:W-:Y:S01]  /*fb00*/  LEA.HI.X.SX32 R9, R10, R3.reuse, 0x1, P5 ;  /* 0x000000030a097211 */ /* 0x080fe200028f0eff */
[----:B------:R-:W-:Y:S01]  /*fb10*/  VIADD R10, R2, 0xcd ;  /* 0x000000cd020a7836 */ /* 0x000fe20000000000 */
[C---:B------:R-:W-:Y:S02]  /*fb20*/  LEA R4, P5, R11.reuse, R0, 0x1 ;  /* 0x000000000b047211 */ /* 0x040fe400078a08ff */
[----:B---3--:R-:W-:Y:S01]  /*fb30*/  PRMT R7, R12, 0x7610, R7 ;  /* 0x000076100c077816 */ /* 0x008fe20000000007 */
[----:B------:R-:W-:Y:S01]  /*fb40*/  VIADD R12, R2, 0xce ;  /* 0x000000ce020c7836 */ /* 0x000fe20000000000 */
[C---:B------:R-:W-:Y:S01]  /*fb50*/  LEA.HI.X.SX32 R5, R11.reuse, R3, 0x1, P5 ;  /* 0x000000030b057211 */ /* 0x040fe200028f0eff */
[----:B------:R-:W-:Y:S01]  /*fb60*/  VIADD R11, R11, UR5 ;  /* 0x000000050b0b7c36 */ /* 0x000fe20008000000 */
[----:B0-----:R-:W-:Y:S01]  /*fb70*/  ISETP.LT.AND P5, PT, R10, UR4, !P0 ;  /* 0x000000040a007c0c */ /* 0x001fe2000c7a1270 */
[----:B------:R0:W-:Y:S01]  /*fb80*/  @P6 STG.E.U16 desc[UR22][R8.64], R7 ;  /* 0x0000000708006986 */ /* 0x0001e2000c101516 */
[----:B------:R-:W3:Y:S01]  /*fb90*/  LDCU UR4, c[0x0][0x39c] ;  /* 0x00007380ff0477ac */ /* 0x000ee20008000800 */
[----:B------:R-:W-:-:S02]  /*fba0*/  VIADD R10, R11, UR5 ;  /* 0x000000050b0a7c36 */ /* 0x000fc40008000000 */
[----:B------:R4:W-:Y:S01]  /*fbb0*/  @P2 STG.E.U16 desc[UR22][R4.64], R13 ;  /* 0x0000000d04002986 */ /* 0x0009e2000c101516 */
[----:B------:R-:W-:-:S04]  /*fbc0*/  LEA R6, P2, R11, R0, 0x1 ;  /* 0x000000000b067211 */ /* 0x000fc800078408ff */
[-C--:B0-----:R-:W-:Y:S01]  /*fbd0*/  LEA.HI.X.SX32 R7, R11, R3.reuse, 0x1, P2 ;  /* 0x000000030b077211 */ /* 0x081fe200010f0eff */
[----:B------:R-:W-:Y:S01]  /*fbe0*/  VIADD R9, R2, 0xcf ;  /* 0x000000cf02097836 */ /* 0x000fe20000000000 */
[----:B------:R-:W-:Y:S02]  /*fbf0*/  LEA R8, P6, R10, R0, 0x1 ;  /* 0x000000000a087211 */ /* 0x000fe400078c08ff */
[----:B-1----:R-:W-:Y:S01]  /*fc00*/  ISETP.LT.AND P2, PT, R12, UR6, !P0 ;  /* 0x000000060c007c0c */ /* 0x002fe2000c741270 */
[----:B------:R0:W-:Y:S01]  /*fc10*/  @P3 STG.E.U16 desc[UR22][R6.64], R14 ;  /* 0x0000000e06003986 */ /* 0x0001e2000c101516 */
[----:B------:R-:W1:Y:S01]  /*fc20*/  LDCU UR6, c[0x0][0x39c] ;  /* 0x00007380ff0677ac */ /* 0x000e620008000800 */
[----:B--2---:R-:W-:Y:S01]  /*fc30*/  ISETP.LT.AND P3, PT, R9, UR7, !P0 ;  /* 0x0000000709007c0c */ /* 0x004fe2000c761270 */
[----:B----4-:R-:W-:Y:S01]  /*fc40*/  VIADD R5, R2, 0xd0 ;  /* 0x000000d002057836 */ /* 0x010fe20000000000 */
[C---:B------:R-:W-:Y:S01]  /*fc50*/  LEA.HI.X.SX32 R9, R10.reuse, R3, 0x1, P6 ;  /* 0x000000030a097211 */ /* 0x040fe200030f0eff */
[----:B------:R-:W-:Y:S01]  /*fc60*/  VIADD R10, R10, UR5 ;  /* 0x000000050a0a7c36 */ /* 0x000fe20008000000 */
[----:B------:R-:W2:Y:S01]  /*fc70*/  LDCU UR7, c[0x0][0x39c] ;  /* 0x00007380ff0777ac */ /* 0x000ea20008000800 */
[----:B------:R-:W-:-:S02]  /*fc80*/  VIADD R12, R2, 0xd2 ;  /* 0x000000d2020c7836 */ /* 0x000fc40000000000 */
[C---:B------:R-:W-:Y:S01]  /*fc90*/  VIADD R11, R10.reuse, UR5 ;  /* 0x000000050a0b7c36 */ /* 0x040fe20008000000 */
[----:B------:R-:W-:Y:S02]  /*fca0*/  LEA R4, P6, R10, R0, 0x1 ;  /* 0x000000000a047211 */ /* 0x000fe400078c08ff */
[----:B0-----:R-:W-:-:S05]  /*fcb0*/  PRMT R7, R14, 0x7632, R7 ;  /* 0x000076320e077816 */ /* 0x001fca0000000007 */
[----:B------:R0:W-:Y:S01]  /*fcc0*/  @P1 STG.E.U16 desc[UR22][R8.64], R7 ;  /* 0x0000000708001986 */ /* 0x0001e2000c101516 */
[----:B---3--:R-:W-:Y:S01]  /*fcd0*/  ISETP.LT.AND P1, PT, R5, UR4, !P0 ;  /* 0x0000000405007c0c */ /* 0x008fe2000c721270 */
[----:B------:R-:W3:Y:S01]  /*fce0*/  LDCU UR4, c[0x0][0x39c] ;  /* 0x00007380ff0477ac */ /* 0x000ee20008000800 */
[----:B------:R-:W-:Y:S01]  /*fcf0*/  LEA.HI.X.SX32 R5, R10, R3, 0x1, P6 ;  /* 0x000000030a057211 */ /* 0x000fe200030f0eff */
[----:B------:R-:W-:Y:S01]  /*fd00*/  VIADD R10, R2, 0xd1 ;  /* 0x000000d1020a7836 */ /* 0x000fe20000000000 */
[----:B------:R-:W-:-:S03]  /*fd10*/  LEA R6, P6, R11, R0, 0x1 ;  /* 0x000000000b067211 */ /* 0x000fc600078c08ff */
[----:B------:R4:W-:Y:S01]  /*fd20*/  @P4 STG.E.U16 desc[UR22][R4.64], R16 ;  /* 0x0000001004004986 */ /* 0x0009e2000c101516 */
[----:B-1----:R-:W-:Y:S01]  /*fd30*/  ISETP.LT.AND P4, PT, R10, UR6, !P0 ;  /* 0x000000060a007c0c */ /* 0x002fe2000c781270 */
[----:B------:R-:W1:Y:S01]  /*fd40*/  LDCU UR6, c[0x0][0x39c] ;  /* 0x00007380ff0677ac */ /* 0x000e620008000800 */
[C---:B0-----:R-:W-:Y:S01]  /*fd50*/  LEA.HI.X.SX32 R7, R11.reuse, R3, 0x1, P6 ;  /* 0x000000030b077211 */ /* 0x041fe200030f0eff */
[----:B------:R-:W-:-:S04]  /*fd60*/  VIADD R11, R11, UR5 ;  /* 0x000000050b0b7c36 */ /* 0x000fc80008000000 */
[C---:B------:R-:W-:Y:S01]  /*fd70*/  VIADD R10, R11.reuse, UR5 ;  /* 0x000000050b0a7c36 */ /* 0x040fe20008000000 */
[----:B----4-:R-:W-:Y:S02]  /*fd80*/  PRMT R5, R16, 0x7632, R5 ;  /* 0x0000763210057816 */ /* 0x010fe40000000005 */
[----:B---3--:R-:W-:Y:S01]  /*fd90*/  ISETP.LT.AND P6, PT, R12, UR4, !P0 ;  /* 0x000000040c007c0c */ /* 0x008fe2000c7c1270 */
[----:B------:R-:W0:Y:S01]  /*fda0*/  LDCU UR4, c[0x0][0x39c] ;  /* 0x00007380ff0477ac */ /* 0x000e220008000800 */
[----:B------:R-:W-:Y:S01]  /*fdb0*/  VIADD R12, R2, 0xd8 ;  /* 0x000000d8020c7836 */ /* 0x000fe20000000000 */
[----:B------:R3:W-:Y:S01]  /*fdc0*/  @P5 STG.E.U16 desc[UR22][R6.64], R5 ;  /* 0x0000000506005986 */ /* 0x0007e2000c101516 */
[----:B------:R-:W-:-:S04]  /*fdd0*/  LEA R8, P5, R11, R0, 0x1 ;  /* 0x000000000b087211 */ /* 0x000fc800078a08ff */
[----:B------:R-:W-:Y:S02]  /*fde0*/  LEA.HI.X.SX32 R9, R11, R3, 0x1, P5 ;  /* 0x000000030b097211 */ /* 0x000fe400028f0eff */
[----:B------:R-:W-:-:S03]  /*fdf0*/  LEA R4, P5, R10, R0, 0x1 ;  /* 0x000000000a047211 */ /* 0x000fc600078a08ff */
[----:B------:R4:W-:Y:S01]  /*fe00*/  @P2 STG.E.U16 desc[UR22][R8.64], R18 ;  /* 0x0000001208002986 */ /* 0x0009e2000c101516 */
[----:B---3--:R-:W-:Y:S01]  /*fe10*/  VIADD R6, R2, 0xd3 ;  /* 0x000000d302067836 */ /* 0x008fe20000000000 */
        /* <DEDUP_REMOVED lines=9> */
[----:B------:R-:W-:Y:S01]  /*feb0*/  VIADD R9, R2, 0xd5 ;  /* 0x000000d502097836 */ /* 0x000fe20000000000 */
[-C--:B---3--:R-:W-:Y:S01]  /*fec0*/  LEA.HI.X.SX32 R7, R10, R3.reuse, 0x1, P3 ;  /* 0x000000030a077211 */ /* 0x088fe200018f0eff */
[----:B------:R-:W-:Y:S01]  /*fed0*/  VIADD R4, R2, 0xd6 ;  /* 0x000000d602047836 */ /* 0x000fe20000000000 */
[----:B0-----:R-:W-:Y:S01]  /*fee0*/  ISETP.LT.AND P3, PT, R8, UR4, !P0 ;  /* 0x0000000408007c0c */ /* 0x001fe2000c761270 */
[----:B------:R-:W0:Y:S01]  /*fef0*/  LDCU UR4, c[0x0][0x39c] ;  /* 0x00007380ff0477ac */ /* 0x000e220008000800 */
[----:B------:R-:W-:Y:S01]  /*ff00*/  LEA R8, P5, R11, R0, 0x1 ;  /* 0x000000000b087211 */ /* 0x000fe200078a08ff */
[----:B------:R-:W-:Y:S01]  /*ff10*/  @P1 STG.E.U16 desc[UR22][R6.64], R20 ;  /* 0x0000001406001986 */ /* 0x000fe2000c101516 */
[----:B--2---:R-:W-:Y:S01]  /*ff20*/  ISETP.LT.AND P1, PT, R9, UR7, !P0 ;  /* 0x0000000709007c0c */ /* 0x004fe2000c721270 */
        /* <DEDUP_REMOVED lines=10> */
[----:B------:R-:W-:Y:S01]  /*ffd0*/  VIADD R11, R2, 0xd7 ;  /* 0x000000d7020b7836 */ /* 0x000fe20000000000 */
[-C--:B------:R-:W-:Y:S02]  /*ffe0*/  LEA R6, P4, R10, R0.reuse, 0x1 ;  /* 0x000000000a067211 */ /* 0x080fe400078808ff */
[----:B------:R-:W-:Y:S01]  /*fff0*/  PRMT R9, R22, 0x7632, R9 ;  /* 0x0000763216097816 */ /* 0x000fe20000000009 */
[----:B------:R3:W-:Y:S01]  /*10000*/  @P6 STG.E.U16 desc[UR22][R4.64], R22 ;  /* 0x0000001604006986 */ /* 0x0007e2000c101516 */
[C---:B------:R-:W-:Y:S01]  /*10010*/  LEA.HI.X.SX32 R7, R10.reuse, R3, 0x1, P4 ;  /* 0x000000030a077211 */ /* 0x040fe200020f0eff */
[----:B------:R-:W-:Y:S01]  /*10020*/  VIADD R10, R10, UR5 ;  /* 0x000000050a0a7c36 */ /* 0x000fe20008000000 */
[----:B0-----:R-:W-:Y:S01]  /*10030*/  ISETP.LT.AND P4, PT, R11, UR4, !P0 ;  /* 0x000000040b007c0c */ /* 0x001fe2000c781270 */
[----:B------:R-:W0:Y:S02]  /*10040*/  LDCU UR4, c[0x0][0x39c] ;  /* 0x00007380ff0477ac */ /* 0x000e240008000800 */
[----:B------:R4:W-:Y:S01]  /*10050*/  @P2 STG.E.U16 desc[UR22][R6.64], R9 ;  /* 0x0000000906002986 */ /* 0x0009e2000c101516 */
[C---:B------:R-:W-:Y:S01]  /*10060*/  LEA R8, P2, R10.reuse, R0, 0x1 ;  /* 0x000000000a087211 */ /* 0x040fe200078408ff */
[----:B------:R-:W-:-:S02]  /*10070*/  VIADD R11, R10, UR5 ;  /* 0x000000050a0b7c36 */ /* 0x000fc40008000000 */
[----:B---3--:R-:W-:-:S03]  /*10080*/  VIADD R5, R2, 0xd9 ;  /* 0x000000d902057836 */ /* 0x008fc60000000000 */
[----:B------:R-:W-:Y:S02]  /*10090*/  LEA R4, P6, R11, R0, 0x1 ;  /* 0x000000000b047211 */ /* 0x000fe400078c08ff */
[-C--:B----4-:R-:W-:Y:S01]  /*100a0*/  LEA.HI.X.SX32 R9, R10, R3.reuse, 0x1, P2 ;  /* 0x000000030a097211 */ /* 0x090fe200010f0eff */
[----:B------:R-:W-:Y:S01]  /*100b0*/  VIADD R7, R2, 0xda ;  /* 0x000000da02077836 */ /* 0x000fe20000000000 */
[----:B-1----:R-:W-:Y:S01]  /*100c0*/  ISETP.LT.AND P2, PT, R12, UR6, !P0 ;  /* 0x000000060c007c0c */ /* 0x002fe2000c741270 */
[----:B------:R-:W1:Y:S01]  /*100d0*/  LDCU UR6, c[0x0][0x39c] ;  /* 0x00007380ff0677ac */ /* 0x000e620008000800 */
[----:B------:R-:W-:Y:S01]  /*100e0*/  VIADD R12, R2, 0xdc ;  /* 0x000000dc020c7836 */ /* 0x000fe20000000000 */
[----:B------:R3:W-:Y:S01]  /*100f0*/  @P3 STG.E.U16 desc[UR22][R8.64], R24 ;  /* 0x0000001808003986 */ /* 0x0007e2000c101516 */
[----:B--2---:R-:W-:Y:S01]  /*10100*/  ISETP.LT.AND P3, PT, R5, UR7, !P0 ;  /* 0x0000000705007c0c */ /* 0x004fe2000c761270 */
[----:B------:R-:W2:Y:S01]  /*10110*/  LDCU UR7, c[0x0][0x39c] ;  /* 0x00007380ff0777ac */ /* 0x000ea20008000800 */
[C---:B------:R-:W-:Y:S01]  /*10120*/  LEA.HI.X.SX32 R5, R11.reuse, R3, 0x1, P6 ;  /* 0x000000030b057211 */ /* 0x040fe200030f0eff */
[----:B------:R-:W-:-:S04]  /*10130*/  VIADD R11, R11, UR5 ;  /* 0x000000050b0b7c36 */ /* 0x000fc80008000000 */
[C---:B------:R-:W-:Y:S01]  /*10140*/  VIADD R10, R11.reuse, UR5 ;  /* 0x000000050b0a7c36 */ /* 0x040fe20008000000 */
[----:B------:R-:W-:Y:S02]  /*10150*/  LEA R6, P6, R11, R0, 0x1 ;  /* 0x000000000b067211 */ /* 0x000fe400078c08ff */
[----:B---3--:R-:W-:-:S05]  /*10160*/  PRMT R9, R24, 0x7632, R9 ;  /* 0x0000763218097816 */ /* 0x008fca0000000009 */
[----:B------:R3:W-:Y:S01]  /*10170*/  @P1 STG.E.U16 desc[UR22][R4.64], R9 ;  /* 0x0000000904001986 */ /* 0x0007e2000c101516 */
[----:B0-----:R-:W-:Y:S01]  /*10180*/  ISETP.LT.AND P1, PT, R7, UR4, !P0 ;  /* 0x0000000407007c0c */ /* 0x001fe2000c721270 */
[----:B------:R-:W0:Y:S01]  /*10190*/  LDCU UR4, c[0x0][0x39c] ;  /* 0x00007380ff0477ac */ /* 0x000e220008000800 */
[----:B------:R-:W-:Y:S01]  /*101a0*/  LEA.HI.X.SX32 R7, R11, R3, 0x1, P6 ;  /* 0x000000030b077211 */ /* 0x000fe200030f0eff */
[----:B------:R-:W-:Y:S01]  /*101b0*/  VIADD R11, R2, 0xdb ;  /* 0x000000db020b7836 */ /* 0x000fe20000000000 */
[----:B------:R-:W-:-:S03]  /*101c0*/  LEA R8, P6, R10, R0, 0x1 ;  /* 0x000000000a087211 */ /* 0x000fc600078c08ff */
[----:B------:R-:W-:Y:S01]  /*101d0*/  @P5 STG.E.U16 desc[UR22][R6.64], R26 ;  /* 0x0000001a06005986 */ /* 0x000fe2000c101516 */
[----:B-1----:R-:W-:Y:S01]  /*101e0*/  ISETP.LT.AND P5, PT, R11, UR6, !P0 ;  /* 0x000000060b007c0c */ /* 0x002fe2000c7a1270 */
[----:B------:R-:W1:Y:S01]  /*101f0*/  LDCU UR6, c[0x0][0x39c] ;  /* 0x00007380ff0677ac */ /* 0x000e620008000800 */
[C---:B---3--:R-:W-:Y:S01]  /*10200*/  LEA.HI.X.SX32 R9, R10.reuse, R3, 0x1, P6 ;  /* 0x000000030a097211 */ /* 0x048fe200030f0eff */
[----:B------:R-:W-:Y:S01]  /*10210*/  VIADD R10, R10, UR5 ;  /* 0x000000050a0a7c36 */ /* 0x000fe20008000000 */
[----:B------:R-:W-:-:S03]  /*10220*/  PRMT R5, R26, 0x7632, R5 ;  /* 0x000076321a057816 */ /* 0x000fc60000000005 */
[C---:B------:R-:W-:Y:S02]  /*10230*/  VIADD R11, R10.reuse, UR5 ;  /* 0x000000050a0b7c36 */ /* 0x040fe40008000000 */
[----:B------:R3:W-:Y:S01]  /*10240*/  @P4 STG.E.U16 desc[UR22][R8.64], R5 ;  /* 0x0000000508004986 */ /* 0x0007e2000c101516 */
[-C--:B------:R-:W-:Y:S02]  /*10250*/  LEA R4, P4, R10, R0.reuse, 0x1 ;  /* 0x000000000a047211 */ /* 0x080fe400078808ff */
[----:B0-----:R-:W-:Y:S01]  /*10260*/  ISETP.LT.AND P6, PT, R12, UR4, !P0 ;  /* 0x000000040c007c0c */ /* 0x001fe2000c7c1270 */
[----:B------:R-:W0:Y:S01]  /*10270*/  LDCU UR4, c[0x0][0x39c] ;  /* 0x00007380ff0477ac */ /* 0x000e220008000800 */
[----:B------:R-:W-:Y:S01]  /*10280*/  VIADD R12, R2, 0xe2 ;  /* 0x000000e2020c7836 */ /* 0x000fe20000000000 */
[----:B---3--:R-:W-:Y:S01]  /*10290*/  LEA.HI.X.SX32 R5, R10, R3, 0x1, P4 ;  /* 0x000000030a057211 */ /* 0x008fe200020f0eff */
[----:B------:R-:W-:Y:S01]  /*102a0*/  VIADD R8, R2, 0xdd ;  /* 0x000000dd02087836 */ /* 0x000fe20000000000 */
[----:B------:R-:W-:-:S02]  /*102b0*/  LEA R6, P4, R11, R0, 0x1 ;  /* 0x000000000b067211 */ /* 0x000fc400078808ff */
[----:B------:R-:W-:Y:S01]  /*102c0*/  PRMT R9, R28, 0x7632, R9 ;  /* 0x000076321c097816 */ /* 0x000fe20000000009 */
[----:B------:R3:W-:Y:S01]  /*102d0*/  @P2 STG.E.U16 desc[UR22][R4.64], R28 ;  /* 0x0000001c04002986 */ /* 0x0007e2000c101516 */
[C---:B------:R-:W-:Y:S01]  /*102e0*/  LEA.HI.X.SX32 R7, R11.reuse, R3, 0x1, P4 ;  /* 0x000000030b077211 */ /* 0x040fe200020f0eff */
[----:B------:R-:W-:Y:S01]  /*102f0*/  VIADD R11, R11, UR5 ;  /* 0x000000050b0b7c36 */ /* 0x000fe20008000000 */
[----:B-1----:R-:W-:Y:S01]  /*10300*/  ISETP.LT.AND P2, PT, R8, UR6, !P0 ;  /* 0x0000000608007c0c */ /* 0x002fe2000c741270 */
[----:B------:R-:W1:Y:S02]  /*10310*/  LDCU UR6, c[0x0][0x39c] ;  /* 0x00007380ff0677ac */ /* 0x000e640008000800 */
[----:B------:R4:W-:Y:S01]  /*10320*/  @P3 STG.E.U16 desc[UR22][R6.64], R9 ;  /* 0x0000000906003986 */ /* 0x0009e2000c101516 */
[C---:B------:R-:W-:Y:S01]  /*10330*/  LEA R8, P3, R11.reuse, R0, 0x1 ;  /* 0x000000000b087211 */ /* 0x040fe200078608ff */
[----:B------:R-:W-:Y:S02]  /*10340*/  VIADD R10, R11, UR5 ;  /* 0x000000050b0a7c36 */ /* 0x000fe40008000000 */
[----:B---3--:R-:W-:-:S02]  /*10350*/  VIADD R4, R2, 0xde ;  /* 0x000000de02047836 */ /* 0x008fc40000000000 */
[C---:B------:R-:W-:Y:S01]  /*10360*/  VIADD R5, R2.reuse, 0xdf ;  /* 0x000000df02057836 */ /* 0x040fe20000000000 */
[-C--:B----4-:R-:W-:Y:S01]  /*10370*/  LEA.HI.X.SX32 R9, R11, R3.reuse, 0x1, P3 ;  /* 0x000000030b097211 */ /* 0x090fe200018f0eff */
[----:B------:R-:W-:Y:S01]  /*10380*/  VIADD R6, R2, 0xe0 ;  /* 0x000000e002067836 */ /* 0x000fe20000000000 */
[----:B0-----:R-:W-:Y:S01]  /*10390*/  ISETP.LT.AND P3, PT, R4, UR4, !P0 ;  /* 0x0000000404007c0c */ /* 0x001fe2000c761270 */
[----:B------:R-:W0:Y:S01]  /*103a0*/  LDCU UR4, c[0x0][0x39c] ;  /* 0x00007380ff0477ac */ /* 0x000e220008000800 */
[C---:B------:R-:W-:Y:S01]  /*103b0*/  LEA R4, P4, R10.reuse, R0, 0x1 ;  /* 0x000000000a047211 */ /* 0x040fe200078808ff */
        /* <DEDUP_REMOVED lines=13> */
[CC--:B------:R-:W-:Y:S02]  /*10490*/  LEA R8, P5, R11.reuse, R0.reuse, 0x1 ;  /* 0x000000000b087211 */ /* 0x0c0fe400078a08ff */
        /* <DEDUP_REMOVED lines=38> */
[CC--:B------:R-:W-:Y:S02]  /*10700*/  LEA R6, P5, R11.reuse, R0.reuse, 0x1 ;  /* 0x000000000b067211 */ /* 0x0c0fe400078a08ff */
[----:B0-----:R-:W-:Y:S01]  /*10710*/  ISETP.LT.AND P6, PT, R12, UR4, !P0 ;  /* 0x000000040c007c0c */ /* 0x001fe2000c7c1270 */
[----:B------:R-:W0:Y:S01]  /*10720*/  LDCU UR4, c[0x0][0x39c] ;  /* 0x00007380ff0477ac */ /* 0x000e220008000800 */
[C---:B------:R-:W-:Y:S01]  /*10730*/  VIADD R12, R2.reuse, 0xec ;  /* 0x000000ec020c7836 */ /* 0x040fe20000000000 */
        /* <DEDUP_REMOVED lines=13> */
[----:B------:R-:W-:-:S03]  /*10810*/  VIADD R7, R2, 0xe9 ;  /* 0x000000e902077836 */ /* 0x000fc60000000000 */
[----:B0-----:R-:W-:Y:S01]  /*10820*/  ISETP.LT.AND P5, PT, R6, UR4, !P0 ;  /* 0x0000000406007c0c */ /* 0x001fe2000c7a1270 */
[----:B----4-:R-:W-:Y:S01]  /*10830*/  VIADD R8, R2, 0xea ;  /* 0x000000ea02087836 */ /* 0x010fe20000000000 */
[----:B------:R-:W-:Y:S01]  /*10840*/  LEA.HI.X.SX32 R5, R10, R3, 0x1, P3 ;  /* 0x000000030a057211 */ /* 0x000fe200018f0eff */
[----:B------:R-:W0:Y:S01]  /*10850*/  LDCU UR4, c[0x0][0x39c] ;  /* 0x00007380ff0477ac */ /* 0x000e220008000800 */
[----:B------:R-:W-:-:S03]  /*10860*/  LEA R6, P3, R11, R0, 0x1 ;  /* 0x000000000b067211 */ /* 0x000fc600078608ff */
[----:B------:R3:W-:Y:S01]  /*10870*/  @P1 STG.E.U16 desc[UR22][R4.64], R40 ;  /* 0x0000002804001986 */ /* 0x0007e2000c101516 */
[----:B--2---:R-:W-:Y:S01]  /*10880*/  ISETP.LT.AND P1, PT, R7, UR7, !P0 ;  /* 0x0000000707007c0c */ /* 0x004fe2000c721270 */
[----:B------:R-:W2:Y:S01]  /*10890*/  LDCU UR7, c[0x0][0x39c] ;  /* 0x00007380ff0777ac */ /* 0x000ea20008000800 */
[C---:B------:R-:W-:Y:S01]  /*108a0*/  LEA.HI.X.SX32 R7, R11.reuse, R3, 0x1, P3 ;  /* 0x000000030b077211 */ /* 0x040fe200018f0eff */
[----:B------:R-:W-:Y:S01]  /*108b0*/  VIADD R11, R11, UR5 ;  /* 0x000000050b0b7c36 */ /* 0x000fe20008000000 */
[----:B-1----:R-:W-:Y:S01]  /*108c0*/  ISETP.LT.AND P3, PT, R8, UR6, !P0 ;  /* 0x0000000608007c0c */ /* 0x002fe2000c761270 */
[----:B------:R-:W1:Y:S02]  /*108d0*/  LDCU UR6, c[0x0][0x39c] ;  /* 0x00007380ff0677ac */ /* 0x000e640008000800 */
[----:B------:R-:W-:Y:S01]  /*108e0*/  VIADD R10, R11, UR5 ;  /* 0x000000050b0a7c36 */ /* 0x000fe20008000000 */
[----:B---3--:R-:W-:-:S05]  /*108f0*/  PRMT R5, R40, 0x7632, R5 ;  /* 0x0000763228057816 */ /* 0x008fca0000000005 */
[----:B------:R3:W-:Y:S01]  /*10900*/  @P4 STG.E.U16 desc[UR22][R6.64], R5 ;  /* 0x0000000506004986 */ /* 0x0007e2000c101516 */
[----:B------:R-:W-:-:S04]  /*10910*/  LEA R8, P4, R11, R0, 0x1 ;  /* 0x000000000b087211 */ /* 0x000fc800078808ff */
[----:B------:R-:W-:Y:S01]  /*10920*/  LEA.HI.X.SX32 R9, R11, R3, 0x1, P4 ;  /* 0x000000030b097211 */ /* 0x000fe200020f0eff */
[----:B------:R-:W-:Y:S01]  /*10930*/  VIADD R11, R2, 0xeb ;  /* 0x000000eb020b7836 */ /* 0x000fe20000000000 */
[----:B------:R-:W-:-:S03]  /*10940*/  LEA R4, P4, R10, R0, 0x1 ;  /* 0x000000000a047211 */ /* 0x000fc600078808ff */
[----:B------:R4:W-:Y:S01]  /*10950*/  @P6 STG.E.U16 desc[UR22][R8.64], R42 ;  /* 0x0000002a08006986 */ /* 0x0009e2000c101516 */
[----:B---3--:R-:W-:Y:S02]  /*10960*/  PRMT R7, R42, 0x7632, R7 ;  /* 0x000076322a077816 */ /* 0x008fe40000000007 */
        /* <DEDUP_REMOVED lines=9> */
[-C--:B---3--:R-:W-:Y:S01]  /*10a00*/  LEA.HI.X.SX32 R7, R10, R3.reuse, 0x1, P2 ;  /* 0x000000030a077211 */ /* 0x088fe200010f0eff */
        /* <DEDUP_REMOVED lines=21> */
[C---:B---3--:R-:W-:Y:S01]  /*10b60*/  LEA.HI.X.SX32 R7, R10.reuse, R3, 0x1, P6 ;  /* 0x000000030a077211 */ /* 0x048fe200030f0eff */
[----:B------:R-:W-:-:S04]  /*10b70*/  VIADD R10, R10, UR5 ;  /* 0x000000050a0a7c36 */ /* 0x000fc80008000000 */
[----:B------:R-:W-:Y:S01]  /*10b80*/  VIADD R11, R10, UR5 ;  /* 0x000000050a0b7c36 */ /* 0x000fe20008000000 */
[----:B----4-:R-:W-:-:S04]  /*10b90*/  PRMT R5, R46, 0x7632, R5 ;  /* 0x000076322e057816 */ /* 0x010fc80000000005 */
[-C--:B------:R-:W-:Y:S01]  /*10ba0*/  LEA R4, P6, R11, R0.reuse, 0x1 ;  /* 0x000000000b047211 */ /* 0x080fe200078c08ff */
[----:B------:R3:W-:Y:S01]  /*10bb0*/  @P4 STG.E.U16 desc[UR22][R6.64], R5 ;  /* 0x0000000506004986 */ /* 0x0007e2000c101516 */
[----:B------:R-:W-:-:S04]  /*10bc0*/  LEA R8, P4, R10, R0, 0x1 ;  /* 0x000000000a087211 */ /* 0x000fc800078808ff */
[-C--:B------:R-:W-:Y:S02]  /*10bd0*/  LEA.HI.X.SX32 R9, R10, R3.reuse, 0x1, P4 ;  /* 0x000000030a097211 */ /* 0x080fe400020f0eff */
[----:B0-----:R-:W-:Y:S01]  /*10be0*/  ISETP.LT.AND P4, PT, R12, UR4, !P0 ;  /* 0x000000040c007c0c */ /* 0x001fe2000c781270 */
[----:B------:R-:W0:Y:S01]  /*10bf0*/  LDCU UR4, c[0x0][0x39c] ;  /* 0x00007380ff0477ac */ /* 0x000e220008000800 */
[C---:B------:R-:W-:Y:S01]  /*10c00*/  VIADD R12, R2.reuse, 0xf6 ;  /* 0x000000f6020c7836 */ /* 0x040fe20000000000 */
        /* <DEDUP_REMOVED lines=11> */
[----:B------:R-:W-:-:S03]  /*10cc0*/  VIADD R9, R2, 0xf3 ;  /* 0x000000f302097836 */ /* 0x000fc60000000000 */
[----:B0-----:R-:W-:Y:S01]  /*10cd0*/  ISETP.LT.AND P6, PT, R8, UR4, !P0 ;  /* 0x0000000408007c0c */ /* 0x001fe2000c7c1270 */
[----:B------:R-:W0:Y:S01]  /*10ce0*/  LDCU UR4, c[0x0][0x39c] ;  /* 0x00007380ff0477ac */ /* 0x000e220008000800 */
[-C--:B---3--:R-:W-:Y:S01]  /*10cf0*/  LEA.HI.X.SX32 R7, R11, R3.reuse, 0x1, P5 ;  /* 0x000000030b077211 */ /* 0x088fe200028f0eff */
[----:B------:R-:W-:Y:S01]  /*10d00*/  VIADD R4, R2, 0xf4 ;  /* 0x000000f402047836 */ /* 0x000fe20000000000 */
[-C--:B------:R-:W-:Y:S02]  /*10d10*/  LEA R8, P5, R10, R0.reuse, 0x1 ;  /* 0x000000000a087211 */ /* 0x080fe400078a08ff */
[----:B------:R-:W-:Y:S01]  /*10d20*/  PRMT R5, R50, 0x7632, R5 ;  /* 0x0000763232057816 */ /* 0x000fe20000000005 */
[----:B------:R-:W-:Y:S01]  /*10d30*/  @P1 STG.E.U16 desc[UR22][R6.64], R50 ;  /* 0x0000003206001986 */ /* 0x000fe2000c101516 */
[----:B--2---:R-:W-:Y:S01]  /*10d40*/  ISETP.LT.AND P1, PT, R9, UR7, !P0 ;  /* 0x0000000709007c0c */ /* 0x004fe2000c721270 */
[----:B------:R-:W2:Y:S01]  /*10d50*/  LDCU UR7, c[0x0][0x39c] ;  /* 0x00007380ff0777ac */ /* 0x000ea20008000800 */
[C---:B------:R-:W-:Y:S01]  /*10d60*/  LEA.HI.X.SX32 R9, R10.reuse, R3, 0x1, P5 ;  /* 0x000000030a097211 */ /* 0x040fe200028f0eff */
[----:B------:R-:W-:Y:S01]  /*10d70*/  VIADD R10, R10, UR5 ;  /* 0x000000050a0a7c36 */ /* 0x000fe20008000000 */
[----:B-1----:R-:W-:Y:S01]  /*10d80*/  ISETP.LT.AND P5, PT, R4, UR6, !P0 ;  /* 0x0000000604007c0c */ /* 0x002fe2000c7a1270 */
[----:B------:R-:W1:Y:S02]  /*10d90*/  LDCU UR6, c[0x0][0x39c] ;  /* 0x00007380ff0677ac */ /* 0x000e640008000800 */
[----:B------:R3:W-:Y:S01]  /*10da0*/  @P3 STG.E.U16 desc[UR22][R8.64], R5 ;  /* 0x0000000508003986 */ /* 0x0007e2000c101516 */
[C---:B------:R-:W-:Y:S01]  /*10db0*/  LEA R4, P3, R10.reuse, R0, 0x1 ;  /* 0x000000000a047211 */ /* 0x040fe200078608ff */
[----:B------:R-:W-:-:S03]  /*10dc0*/  VIADD R11, R10, UR5 ;  /* 0x000000050a0b7c36 */ /* 0x000fc60008000000 */
        /* <DEDUP_REMOVED lines=8> */
[----:B------:R-:W0:Y:S01]  /*10e50*/  LDCU UR4, c[0x0][0x39c] ;  /* 0x00007380ff0477ac */ /* 0x000e220008000800 */
[----:B-1----:R-:W-:Y:S01]  /*10e60*/  ISETP.LT.AND P3, PT, R12, UR6, !P0 ;  /* 0x000000060c007c0c */ /* 0x002fe2000c761270 */
[----:B------:R1:W-:Y:S01]  /*10e70*/  @P2 STG.E.U16 desc[UR22][R6.64], R9 ;  /* 0x0000000906002986 */ /* 0x0003e2000c101516 */
[C---:B------:R-:W-:Y:S01]  /*10e80*/  LEA R8, P2, R11.reuse, R0, 0x1 ;  /* 0x000000000b087211 */ /* 0x040fe200078408ff */
[----:B------:R-:W-:Y:S01]  /*10e90*/  VIADD R10, R11, UR5 ;  /* 0x000000050b0a7c36 */ /* 0x000fe20008000000 */
[----:B------:R-:W4:Y:S01]  /*10ea0*/  LDCU UR6, c[0x0][0x39c] ;  /* 0x00007380ff0677ac */ /* 0x000f220008000800 */
[----:B------:R-:W-:-:S02]  /*10eb0*/  VIADD R12, R2, 0xfd ;  /* 0x000000fd020c7836 */ /* 0x000fc40000000000 */
[C---:B---3--:R-:W-:Y:S01]  /*10ec0*/  VIADD R5, R2.reuse, 0xf7 ;  /* 0x000000f702057836 */ /* 0x048fe20000000000 */
[-C--:B-1----:R-:W-:Y:S01]  /*10ed0*/  LEA.HI.X.SX32 R9, R11, R3.reuse, 0x1, P2 ;  /* 0x000000030b097211 */ /* 0x082fe200010f0eff */
[----:B------:R-:W-:Y:S01]  /*10ee0*/  VIADD R6, R2, 0xf8 ;  /* 0x000000f802067836 */ /* 0x000fe20000000000 */
[-C--:B------:R-:W-:Y:S02]  /*10ef0*/  LEA R4, P2, R10, R0.reuse, 0x1 ;  /* 0x000000000a047211 */ /* 0x080fe400078408ff */
[----:B------:R-:W-:Y:S01]  /*10f00*/  PRMT R7, R54, 0x7632, R7 ;  /* 0x0000763236077816 */ /* 0x000fe20000000007 */
[----:B------:R-:W-:Y:S01]  /*10f10*/  @P6 STG.E.U16 desc[UR22][R8.64], R54 ;  /* 0x0000003608006986 */ /* 0x000fe2000c101516 */
[----:B--2---:R-:W-:Y:S01]  /*10f20*/  ISETP.LT.AND P6, PT, R5, UR7, !P0 ;  /* 0x0000000705007c0c */ /* 0x004fe2000c7c1270 */
[----:B------:R-:W1:Y:S01]  /*10f30*/  LDCU UR7, c[0x0][0x39c] ;  /* 0x00007380ff0777ac */ /* 0x000e620008000800 */
[C---:B------:R-:W-:Y:S01]  /*10f40*/  LEA.HI.X.SX32 R5, R10.reuse, R3, 0x1, P2 ;  /* 0x000000030a057211 */ /* 0x040fe200010f0eff */
[----:B------:R-:W-:Y:S01]  /*10f50*/  VIADD R10, R10, UR5 ;  /* 0x000000050a0a7c36 */ /* 0x000fe20008000000 */
[----:B0-----:R-:W-:Y:S01]  /*10f60*/  ISETP.LT.AND P2, PT, R6, UR4, !P0 ;  /* 0x0000000406007c0c */ /* 0x001fe2000c741270 */
[----:B------:R-:W0:Y:S02]  /*10f70*/  LDCU UR4, c[0x0][0x39c] ;  /* 0x00007380ff0477ac */ /* 0x000e240008000800 */
[----:B------:R2:W-:Y:S01]  /*10f80*/  @P1 STG.E.U16 desc[UR22][R4.64], R7 ;  /* 0x0000000704001986 */ /* 0x0005e2000c101516 */
[C---:B------:R-:W-:Y:S01]  /*10f90*/  LEA R6, P1, R10.reuse, R0, 0x1 ;  /* 0x000000000a067211 */ /* 0x040fe200078208ff */
[----:B------:R-:W-:-:S03]  /*10fa0*/  VIADD R11, R10, UR5 ;  /* 0x000000050a0b7c36 */ /* 0x000fc60008000000 */
[-C--:B--2---:R-:W-:Y:S01]  /*10fb0*/  LEA.HI.X.SX32 R7, R10, R3.reuse, 0x1, P1 ;  /* 0x000000030a077211 */ /* 0x084fe200008f0eff */
[C---:B------:R-:W-:Y:S01]  /*10fc0*/  VIADD R10, R2.reuse, 0xf9 ;  /* 0x000000f9020a7836 */ /* 0x040fe20000000000 */
[C---:B------:R-:W-:Y:S01]  /*10fd0*/  LEA R8, P1, R11.reuse, R0, 0x1 ;  /* 0x000000000b087211 */ /* 0x040fe200078208ff */
[----:B------:R-:W-:Y:S02]  /*10fe0*/  VIADD R5, R2, 0xfa ;  /* 0x000000fa02057836 */ /* 0x000fe40000000000 */
[----:B------:R2:W-:Y:S01]  /*10ff0*/  @P5 STG.E.U16 desc[UR22][R6.64], R56 ;  /* 0x0000003806005986 */ /* 0x0005e2000c101516 */
[C---:B------:R-:W-:Y:S01]  /*11000*/  LEA.HI.X.SX32 R9, R11.reuse, R3, 0x1, P1 ;  /* 0x000000030b097211 */ /* 0x040fe200008f0eff */
[----:B------:R-:W-:Y:S01]  /*11010*/  VIADD R11, R11, UR5 ;  /* 0x000000050b0b7c36 */ /* 0x000fe20008000000 */
[----:B----4-:R-:W-:Y:S01]  /*11020*/  ISETP.LT.AND P1, PT, R10, UR6, !P0 ;  /* 0x000000060a007c0c */ /* 0x010fe2000c721270 */
[----:B------:R-:W-:Y:S01]  /*11030*/  VIADD R10, R2, 0xfb ;  /* 0x000000fb020a7836 */ /* 0x000fe20000000000 */
[----:B0-----:R-:W-:Y:S01]  /*11040*/  ISETP.LT.AND P5, PT, R5, UR4, !P0 ;  /* 0x0000000405007c0c */ /* 0x001fe2000c7a1270 */
[----:B------:R-:W0:Y:S01]  /*11050*/  LDCU UR4, c[0x0][0x39c] ;  /* 0x00007380ff0477ac */ /* 0x000e220008000800 */
[----:B------:R-:W3:Y:S01]  /*11060*/  LDCU UR6, c[0x0][0x39c] ;  /* 0x00007380ff0677ac */ /* 0x000ee20008000800 */
[----:B--2---:R-:W-:-:S05]  /*11070*/  PRMT R7, R56, 0x7632, R7 ;  /* 0x0000763238077816 */ /* 0x004fca0000000007 */
[----:B------:R2:W-:Y:S01]  /*11080*/  @P4 STG.E.U16 desc[UR22][R8.64], R7 ;  /* 0x0000000708004986 */ /* 0x0005e2000c101516 */
[----:B------:R-:W-:-:S04]  /*11090*/  LEA R4, P4, R11, R0, 0x1 ;  /* 0x000000000b047211 */ /* 0x000fc800078808ff */
[C---:B------:R-:W-:Y:S01]  /*110a0*/  LEA.HI.X.SX32 R5, R11.reuse, R3, 0x1, P4 ;  /* 0x000000030b057211 */ /* 0x040fe200020f0eff */
[----:B------:R-:W-:Y:S01]  /*110b0*/  VIADD R11, R11, UR5 ;  /* 0x000000050b0b7c36 */ /* 0x000fe20008000000 */
[----:B-1----:R-:W-:-:S03]  /*110c0*/  ISETP.LT.AND P4, PT, R10, UR7, !P0 ;  /* 0x000000070a007c0c */ /* 0x002fc6000c781270 */
[----:B------:R1:W-:Y:S01]  /*110d0*/  @P3 STG.E.U16 desc[UR22][R4.64], R58 ;  /* 0x0000003a04003986 */ /* 0x0003e2000c101516 */
[C---:B------:R-:W-:Y:S01]  /*110e0*/  LEA R6, P3, R11.reuse, R0, 0x1 ;  /* 0x000000000b067211 */ /* 0x040fe200078608ff */
[----:B------:R-:W-:-:S03]  /*110f0*/  VIADD R10, R11, UR5 ;  /* 0x000000050b0a7c36 */ /* 0x000fc60008000000 */
[----:B--2---:R-:W-:Y:S01]  /*11100*/  LEA.HI.X.SX32 R7, R11, R3, 0x1, P3 ;  /* 0x000000030b077211 */ /* 0x004fe200018f0eff */
[----:B------:R-:W-:Y:S01]  /*11110*/  VIADD R11, R2, 0xfc ;  /* 0x000000fc020b7836 */ /* 0x000fe20000000000 */
[----:B------:R-:W-:Y:S01]  /*11120*/  LEA R8, P3, R10, R0, 0x1 ;  /* 0x000000000a087211 */ /* 0x000fe200078608ff */
[----:B------:R-:W-:-:S03]  /*11130*/  VIADD R2, R2, 0xff ;  /* 0x000000ff02027836 */ /* 0x000fc60000000000 */
[C---:B------:R-:W-:Y:S01]  /*11140*/  LEA.HI.X.SX32 R9, R10.reuse, R3, 0x1, P3 ;  /* 0x000000030a097211 */ /* 0x040fe200018f0eff */
[----:B------:R-:W-:Y:S01]  /*11150*/  VIADD R10, R10, UR5 ;  /* 0x000000050a0a7c36 */ /* 0x000fe20008000000 */
[----:B-1----:R-:W-:Y:S02]  /*11160*/  PRMT R5, R58, 0x7632, R5 ;  /* 0x000076323a057816 */ /* 0x002fe40000000005 */
[----:B0-----:R-:W-:Y:S01]  /*11170*/  ISETP.LT.AND P3, PT, R11, UR4, !P0 ;  /* 0x000000040b007c0c */ /* 0x001fe2000c761270 */
[C---:B------:R-:W-:Y:S01]  /*11180*/  VIADD R11, R10.reuse, UR5 ;  /* 0x000000050a0b7c36 */ /* 0x040fe20008000000 */
[----:B------:R-:W0:Y:S01]  /*11190*/  LDCU UR4, c[0x0][0x39c] ;  /* 0x00007380ff0477ac */ /* 0x000e220008000800 */
[----:B------:R1:W-:Y:S04]  /*111a0*/  @P6 STG.E.U16 desc[UR22][R6.64], R5 ;  /* 0x0000000506006986 */ /* 0x0003e8000c101516 */
[----:B------:R2:W-:Y:S01]  /*111b0*/  @P2 STG.E.U16 desc[UR22][R8.64], R60 ;  /* 0x0000003c08002986 */ /* 0x0005e2000c101516 */
[----:B------:R-:W-:-:S04]  /*111c0*/  LEA R4, P2, R10, R0, 0x1 ;  /* 0x000000000a047211 */ /* 0x000fc800078408ff */
[----:B-1----:R-:W-:Y:S01]  /*111d0*/  LEA.HI.X.SX32 R5, R10, R3, 0x1, P2 ;  /* 0x000000030a057211 */ /* 0x002fe200010f0eff */
[C---:B------:R-:W-:Y:S01]  /*111e0*/  VIADD R10, R11.reuse, UR5 ;  /* 0x000000050b0a7c36 */ /* 0x040fe20008000000 */
[----:B------:R-:W-:Y:S02]  /*111f0*/  PRMT R7, R60, 0x7632, R7 ;  /* 0x000076323c077816 */ /* 0x000fe40000000007 */
[----:B---3--:R-:W-:Y:S01]  /*11200*/  ISETP.LT.AND P2, PT, R12, UR6, !P0 ;  /* 0x000000060c007c0c */ /* 0x008fe2000c741270 */
[C---:B------:R-:W-:Y:S01]  /*11210*/  VIADD R13, R10.reuse, UR5 ;  /* 0x000000050a0d7c36 */ /* 0x040fe20008000000 */
[----:B------:R-:W1:Y:S01]  /*11220*/  LDCU UR6, c[0x0][0x39c] ;  /* 0x00007380ff0677ac */ /* 0x000e620008000800 */
[----:B------:R3:W-:Y:S01]  /*11230*/  @P1 STG.E.U16 desc[UR22][R4.64], R7 ;  /* 0x0000000704001986 */ /* 0x0007e2000c101516 */
[-C--:B------:R-:W-:Y:S01]  /*11240*/  LEA R6, P1, R11, R0.reuse, 0x1 ;  /* 0x000000000b067211 */ /* 0x080fe200078208ff */
[----:B------:R-:W-:Y:S01]  /*11250*/  VIADD R14, R13, UR5 ;  /* 0x000000050d0e7c36 */ /* 0x000fe20008000000 */
[----:B--2---:R-:W-:-:S03]  /*11260*/  LEA R8, P6, R10, R0, 0x1 ;  /* 0x000000000a087211 */ /* 0x004fc600078c08ff */
[----:B------:R-:W-:Y:S01]  /*11270*/  VIADD R15, R14, UR5 ;  /* 0x000000050e0f7c36 */ /* 0x000fe20008000000 */
[-C--:B------:R-:W-:Y:S02]  /*11280*/  LEA.HI.X.SX32 R9, R10, R3.reuse, 0x1, P6 ;  /* 0x000000030a097211 */ /* 0x080fe400030f0eff */
[-C--:B------:R-:W-:Y:S01]  /*11290*/  LEA R12, P6, R14, R0.reuse, 0x1 ;  /* 0x000000000e0c7211 */ /* 0x080fe200078c08ff */
[----:B------:R-:W-:Y:S01]  /*112a0*/  VIADD R16, R15, UR5 ;  /* 0x000000050f107c36 */ /* 0x000fe20008000000 */
[----:B---3--:R-:W-:Y:S02]  /*112b0*/  LEA.HI.X.SX32 R7, R11, R3, 0x1, P1 ;  /* 0x000000030b077211 */ /* 0x008fe400008f0eff */
[----:B------:R-:W-:-:S03]  /*112c0*/  LEA R10, P1, R13, R0, 0x1 ;  /* 0x000000000d0a7211 */ /* 0x000fc600078208ff */
[----:B------:R2:W-:Y:S01]  /*112d0*/  @P5 STG.E.U16 desc[UR22][R6.64], R62 ;  /* 0x0000003e06005986 */ /* 0x0005e2000c101516 */
[-C--:B------:R-:W-:Y:S02]  /*112e0*/  LEA.HI.X.SX32 R11, R13, R3.reuse, 0x1, P1 ;  /* 0x000000030d0b7211 */ /* 0x080fe400008f0eff */
[-C--:B------:R-:W-:Y:S02]  /*112f0*/  LEA.HI.X.SX32 R13, R14, R3.reuse, 0x1, P6 ;  /* 0x000000030e0d7211 */ /* 0x080fe400030f0eff */
[----:B------:R-:W-:Y:S02]  /*11300*/  LEA R4, P6, R16, R0, 0x1 ;  /* 0x0000000010047211 */ /* 0x000fe400078c08ff */
[----:B0-----:R-:W-:Y:S02]  /*11310*/  ISETP.LT.AND P1, PT, R17, UR4, !P0 ;  /* 0x0000000411007c0c */ /* 0x001fe4000c721270 */
[----:B-1----:R-:W-:Y:S02]  /*11320*/  ISETP.LT.AND P0, PT, R2, UR6, !P0 ;  /* 0x0000000602007c0c */ /* 0x002fe4000c701270 */
[----:B------:R-:W-:-:S02]  /*11330*/  LEA.HI.X.SX32 R5, R16, R3, 0x1, P6 ;  /* 0x0000000310057211 */ /* 0x000fc400030f0eff */
[C---:B------:R-:W-:Y:S02]  /*11340*/  LEA R2, P6, R15.reuse, R0, 0x1 ;  /* 0x000000000f027211 */ /* 0x040fe400078c08ff */
[----:B------:R-:W-:Y:S02]  /*11350*/  PRMT R0, R62, 0x7632, R0 ;  /* 0x000076323e007816 */ /* 0x000fe40000000000 */
[----:B--2---:R-:W-:Y:S02]  /*11360*/  PRMT R7, R64, 0x7632, R7 ;  /* 0x0000763240077816 */ /* 0x004fe40000000007 */
[----:B------:R-:W-:Y:S01]  /*11370*/  LEA.HI.X.SX32 R3, R15, R3, 0x1, P6 ;  /* 0x000000030f037211 */ /* 0x000fe200030f0eff */
[----:B------:R0:W-:Y:S04]  /*11380*/  @P4 STG.E.U16 desc[UR22][R8.64], R0 ;  /* 0x0000000008004986 */ /* 0x0001e8000c101516 */
[----:B------:R1:W-:Y:S04]  /*11390*/  @P3 STG.E.U16 desc[UR22][R10.64], R64 ;  /* 0x000000400a003986 */ /* 0x0003e8000c101516 */
[----:B------:R1:W-:Y:S01]  /*113a0*/  @P2 STG.E.U16 desc[UR22][R12.64], R7 ;  /* 0x000000070c002986 */ /* 0x0003e2000c101516 */
[----:B0-----:R-:W-:-:S03]  /*113b0*/  PRMT R9, R66, 0x7632, R9 ;  /* 0x0000763242097816 */ /* 0x001fc60000000009 */
[----:B------:R1:W-:Y:S04]  /*113c0*/  @P1 STG.E.U16 desc[UR22][R2.64], R66 ;  /* 0x0000004202001986 */ /* 0x0003e8000c101516 */
[----:B------:R1:W-:Y:S01]  /*113d0*/  @P0 STG.E.U16 desc[UR22][R4.64], R9 ;  /* 0x0000000904000986 */ /* 0x0003e2000c101516 */
[----:B-----5:R-:W-:Y:S06]  /*113e0*/  BAR.SYNC.DEFER_BLOCKING 0x0 ;  /* 0x0000000000007b1d */ /* 0x020fec0000010000 */
[----:B------:R-:W-:Y:S05]  /*113f0*/  BRA.U UP0, `(.L_x_14) ;  /* 0x0000000100a07547 */ /* 0x000fea000b800000 */
[----:B------:R-:W0:Y:S01]  /*11400*/  S2UR UR5, SR_CgaCtaId ;  /* 0x00000000000579c3 */ /* 0x000e220000008800 */
[----:B------:R-:W-:Y:S01]  /*11410*/  NOP ;  /* 0x0000000000007918 */ /* 0x000fe20000000000 */
[----:B------:R-:W-:Y:S01]  /*11420*/  UMOV UR4, 0x50 ;  /* 0x0000005000047882 */ /* 0x000fe20000000000 */
[----:B------:R-:W-:Y:S02]  /*11430*/  IMAD.U32 R0, RZ, RZ, UR10 ;  /* 0x0000000aff007e24 */ /* 0x000fe4000f8e00ff */
[----:B-1----:R-:W-:Y:S02]  /*11440*/  IMAD.MOV.U32 R3, RZ, RZ, 0xffff ;  /* 0x0000ffffff037424 */ /* 0x002fe400078e00ff */
[----:B------:R-:W-:Y:S01]  /*11450*/  IMAD.MOV.U32 R7, RZ, RZ, 0x1 ;  /* 0x00000001ff077424 */ /* 0x000fe200078e00ff */
[----:B------:R-:W-:-:S04]  /*11460*/  LOP3.LUT R0, R0, 0xffff, RZ, 0xc0, !PT ;  /* 0x0000ffff00007812 */ /* 0x000fc800078ec0ff */
[----:B------:R-:W-:-:S05]  /*11470*/  SHF.R.U32.HI R0, RZ, 0x5, R0 ;  /* 0x00000005ff007819 */ /* 0x000fca0000011600 */
[----:B------:R-:W-:Y:S01]  /*11480*/  VIADD R2, R0, 0x10 ;  /* 0x0000001000027836 */ /* 0x000fe20000000000 */
[----:B------:R-:W-:Y:S01]  /*11490*/  SHF.L.U32 R0, R3, R0, RZ ;  /* 0x0000000003007219 */ /* 0x000fe200000006ff */
[----:B0-----:R-:W-:-:S03]  /*114a0*/  ULEA UR6, UR5, UR4, 0x18 ;  /* 0x0000000405067291 */ /* 0x001fc6000f8ec0ff */
[----:B------:R-:W-:-:S04]  /*114b0*/  SHF.L.U32 R3, R7, R2, RZ ;  /* 0x0000000207037219 */ /* 0x000fc800000006ff */
[----:B------:R-:W-:Y:S02]  /*114c0*/  LOP3.LUT R0, R3, R0, RZ, 0xfc, !PT ;  /* 0x0000000003007212 */ /* 0x000fe400078efcff */
[----:B------:R-:W0:Y:S02]  /*114d0*/  LDS R5, [UR6] ;  /* 0x00000006ff057984 */ /* 0x000e240008000800 */
[C---:B------:R-:W-:Y:S02]  /*114e0*/  LOP3.LUT R2, R0.reuse, 0xffff, RZ, 0xc0, !PT ;  /* 0x0000ffff00027812 */ /* 0x040fe400078ec0ff */
[----:B0-----:R-:W-:-:S04]  /*114f0*/  LOP3.LUT R3, R0, 0xffff, R5, 0x80, !PT ;  /* 0x0000ffff00037812 */ /* 0x001fc800078e8005 */
[----:B------:R-:W-:-:S13]  /*11500*/  ISETP.NE.AND P0, PT, R3, R2, PT ;  /* 0x000000020300720c */ /* 0x000fda0003f05270 */
[----:B------:R-:W-:Y:S05]  /*11510*/  @P0 BRA `(.L_x_15) ;  /* 0x0000000000500947 */ /* 0x000fea0003800000 */
[----:B------:R-:W-:Y:S02]  /*11520*/  SHF.R.U32.HI R5, RZ, 0x10, R5 ;  /* 0x00000010ff057819 */ /* 0x000fe40000011605 */
[----:B------:R-:W-:-:S04]  /*11530*/  SHF.R.U32.HI R2, RZ, 0x10, R0 ;  /* 0x00000010ff027819 */ /* 0x000fc80000011600 */
[----:B------:R-:W-:-:S04]  /*11540*/  LOP3.LUT R5, R5, R2, RZ, 0xc0, !PT ;  /* 0x0000000205057212 */ /* 0x000fc800078ec0ff */
[----:B------:R-:W-:-:S13]  /*11550*/  ISETP.NE.AND P0, PT, R5, R2, PT ;  /* 0x000000020500720c */ /* 0x000fda0003f05270 */
[----:B------:R-:W-:Y:S05]  /*11560*/  @P0 BRA `(.L_x_16) ;  /* 0x0000000000300947 */ /* 0x000fea0003800000 */
[----:B------:R-:W-:Y:S01]  /*11570*/  R2UR UR4, R0 ;  /* 0x00000000000472ca */ /* 0x000fe200000e0000 */
[----:B------:R-:W-:Y:S01]  /*11580*/  VOTEU.ANY UR5, UPT, PT ;  /* 0x0000000000057886 */ /* 0x000fe200038e0100 */
[----:B------:R-:W0:Y:S01]  /*11590*/  S2R R0, SR_LANEID ;  /* 0x0000000000007919 */ /* 0x000e220000000000 */
[----:B------:R-:W-:-:S10]  /*115a0*/  UFLO.U32 UR5, UR5 ;  /* 0x00000005000572bd */ /* 0x000fd400080e0000 */
[----:B------:R-:W-:-:S06]  /*115b0*/  ULOP3.LUT UR4, URZ, UR4, URZ, 0x33, !UPT ;  /* 0x00000004ff047292 */ /* 0x000fcc000f8e33ff */
[----:B------:R-:W-:-:S04]  /*115c0*/  IMAD.U32 R2, RZ, RZ, UR4 ;  /* 0x00000004ff027e24 */ /* 0x000fc8000f8e00ff */
[----:B------:R-:W1:Y:S02]  /*115d0*/  REDUX UR7, R2 ;  /* 0x00000000020773c4 */ /* 0x000e640000000000 */
[----:B------:R2:W-:Y:S01]  /*115e0*/  UTCATOMSWS.AND URZ, UR4 ;  /* 0x0000000400ff79e3 */ /* 0x0005e20008000000 */
[----:B0-----:R-:W-:Y:S01]  /*115f0*/  ISETP.EQ.U32.AND P0, PT, R0, UR5, PT ;  /* 0x0000000500007c0c */ /* 0x001fe2000bf02070 */
[----:B-1----:R-:W-:-:S12]  /*11600*/  IMAD.U32 R0, RZ, RZ, UR7 ;  /* 0x00000007ff007e24 */ /* 0x002fd8000f8e00ff */
[----:B------:R2:W-:Y:S01]  /*11610*/  @P0 ATOMS.AND RZ, [UR6], R0 ;  /* 0x00000000ffff098c */ /* 0x0005e2000a800006 */
[----:B------:R-:W-:Y:S05]  /*11620*/  BRA `(.L_x_14) ;  /* 0x0000000000147947 */ /* 0x000fea0003800000 */
.L_x_16:
[----:B------:R-:W-:-:S07]  /*11630*/  MOV R2, 0x11650 ;  /* 0x0001165000027802 */ /* 0x000fce0000000f00 */
[----:B------:R-:W-:Y:S05]  /*11640*/  CALL.REL.NOINC `($__internal_0_$__cuda_sm10x_tcgen05_guardrail_trap_col_being_dealloced_not_returned_by_alloc) ;  /* 0x00000000002c7944 */ /* 0x000fea0003c00000 */
[----:B------:R-:W-:Y:S05]  /*11650*/  BRA `(.L_x_14) ;  /* 0x0000000000087947 */ /* 0x000fea0003800000 */
.L_x_15:
[----:B------:R-:W-:-:S07]  /*11660*/  MOV R2, 0x11680 ;  /* 0x0001168000027802 */ /* 0x000fce0000000f00 */
[----:B------:R-:W-:Y:S05]  /*11670*/  CALL.REL.NOINC `($__internal_2_$__cuda_sm10x_tcgen05_guardrail_trap_unallocated_columns_being_dealloced) ;  /* 0x0000000000387944 */ /* 0x000fea0003c00000 */
.L_x_14:
[----:B------:R-:W-:Y:S01]  /*11680*/  NOP ;  /* 0x0000000000007918 */ /* 0x000fe20000000000 */
[----:B--2---:R-:W-:Y:S05]  /*11690*/  EXIT ;  /* 0x000000000000794d */ /* 0x004fea0003800000 */
.L_x_9:
[----:B------:R-:W0:Y:S02]  /*116a0*/  SYNCS.PHASECHK.TRANS64.TRYWAIT P1, [UR8], R227 ;  /* 0x000000e3ff0075a7 */ /* 0x000e240008021108 */
[----:B0-----:R-:W-:Y:S05]  /*116b0*/  @!P1 BRA `(.L_x_9) ;  /* 0xfffffffc00f89947 */ /* 0x001fea000383ffff */
[----:B------:R-:W-:Y:S05]  /*116c0*/  BRA `(.L_x_17) ;  /* 0xffffff6400e47947 */ /* 0x000fea000383ffff */
.L_x_13:
[----:B------:R-:W0:Y:S02]  /*116d0*/  SYNCS.PHASECHK.TRANS64.TRYWAIT P1, [UR8], R4 ;  /* 0x00000004ff0075a7 */ /* 0x000e240008021108 */
[----:B0-----:R-:W-:Y:S05]  /*116e0*/  @!P1 BRA `(.L_x_13) ;  /* 0xfffffffc00f89947 */ /* 0x001fea000383ffff */
[----:B------:R-:W-:Y:S05]  /*116f0*/  BRA `(.L_x_12) ;  /* 0xffffff7c00107947 */ /* 0x000fea000383ffff */
        .weak           $__internal_0_$__cuda_sm10x_tcgen05_guardrail_trap_col_being_dealloced_not_returned_by_alloc
        .type           $__internal_0_$__cuda_sm10x_tcgen05_guardrail_trap_col_being_dealloced_not_returned_by_alloc,@function
        .size           $__internal_0_$__cuda_sm10x_tcgen05_guardrail_trap_col_being_dealloced_not_returned_by_alloc,($__internal_1_$__cuda_sm10x_tcgen05_guardrail_trap_phase_invalid_during_alloc - $__internal_0_$__cuda_sm10x_tcgen05_guardrail_trap_col_being_dealloced_not_returned_by_alloc)
$__internal_0_$__cuda_sm10x_tcgen05_guardrail_trap_col_being_dealloced_not_returned_by_alloc:
[----:B------:R-:W-:Y:S05]  /*11700*/  BPT.TRAP 0x1 ;  /* 0x000000040000795c */ /* 0x000fea0000300000 */
[----:B------:R-:W-:-:S04]  /*11710*/  IMAD.MOV.U32 R3, RZ, RZ, 0x0 ;  /* 0x00000000ff037424 */ /* 0x000fc800078e00ff */
[----:B------:R-:W-:Y:S05]  /*11720*/  RET.REL.NODEC R2 `(matmul_kernel) ;  /* 0xfffffee802347950 */ /* 0x000fea0003c3ffff */
        .weak           $__internal_1_$__cuda_sm10x_tcgen05_guardrail_trap_phase_invalid_during_alloc
        .type           $__internal_1_$__cuda_sm10x_tcgen05_guardrail_trap_phase_invalid_during_alloc,@function
        .size           $__internal_1_$__cuda_sm10x_tcgen05_guardrail_trap_phase_invalid_during_alloc,($__internal_2_$__cuda_sm10x_tcgen05_guardrail_trap_unallocated_columns_being_dealloced - $__internal_1_$__cuda_sm10x_tcgen05_guardrail_trap_phase_invalid_during_alloc)
$__internal_1_$__cuda_sm10x_tcgen05_guardrail_trap_phase_invalid_during_alloc:
[----:B------:R-:W-:Y:S05]  /*11730*/  BPT.TRAP 0x1 ;  /* 0x000000040000795c */ /* 0x000fea0000300000 */
[----:B------:R-:W-:-:S04]  /*11740*/  IMAD.MOV.U32 R3, RZ, RZ, 0x0 ;  /* 0x00000000ff037424 */ /* 0x000fc800078e00ff */
[----:B------:R-:W-:Y:S05]  /*11750*/  RET.REL.NODEC R2 `(matmul_kernel) ;  /* 0xfffffee802287950 */ /* 0x000fea0003c3ffff */
        .weak           $__internal_2_$__cuda_sm10x_tcgen05_guardrail_trap_unallocated_columns_being_dealloced
        .type           $__internal_2_$__cuda_sm10x_tcgen05_guardrail_trap_unallocated_columns_being_dealloced,@function
        .size           $__internal_2_$__cuda_sm10x_tcgen05_guardrail_trap_unallocated_columns_being_dealloced,(.L_x_21 - $__internal_2_$__cuda_sm10x_tcgen05_guardrail_trap_unallocated_columns_being_dealloced)
$__internal_2_$__cuda_sm10x_tcgen05_guardrail_trap_unallocated_columns_being_dealloced:
[----:B------:R-:W-:Y:S05]  /*11760*/  BPT.TRAP 0x1 ;  /* 0x000000040000795c */ /* 0x000fea0000300000 */
[----:B------:R-:W-:-:S04]  /*11770*/  IMAD.MOV.U32 R3, RZ, RZ, 0x0 ;  /* 0x00000000ff037424 */ /* 0x000fc800078e00ff */
[----:B------:R-:W-:Y:S05]  /*11780*/  RET.REL.NODEC R2 `(matmul_kernel) ;  /* 0xfffffee8021c7950 */ /* 0x000fea0003c3ffff */
.L_x_18:
[----:B------:R-:W-:-:S00]  /*11790*/  BRA `(.L_x_18) ;  /* 0xfffffffc00fc7947 */ /* 0x000fc0000383ffff */
[----:B------:R-:W-:-:S00]  /*117a0*/  NOP ;  /* 0x0000000000007918 */ /* 0x000fc00000000000 */
        /* <DEDUP_REMOVED lines=13> */
.L_x_21:


//--------------------- .nv.shared.matmul_kernel  --------------------------
	.section	.nv.shared.matmul_kernel,"aw",@nobits
	.sectionflags	@""
	.align	16
	.zero		1024


//--------------------- .nv.shared.reserved.0     --------------------------
	.section	.nv.shared.reserved.0,"aw",@nobits
	.align	8
	.weak		__nv_reservedSMEM_offset_0_alias
	.size		__nv_reservedSMEM_offset_0_alias, 0, 64
	.other		__nv_reservedSMEM_offset_0_alias,@"STO_CUDA_RESERVED_SHARED STV_DEFAULT"
__nv_reservedSMEM_offset_0_alias:
	.zero		0
.nv.shared.reserved.0:
	.zero		64
	.weak		__nv_reservedSMEM_allocation_phase
	.type		__nv_reservedSMEM_allocation_phase,@object
	.size		__nv_reservedSMEM_allocation_phase,(.L_0 - __nv_reservedSMEM_allocation_phase)
__nv_reservedSMEM_allocation_phase:
	.zero		1
.L_0:
	.zero		7
	.weak		__nv_reservedSMEM_devtool_atexit_pc
	.type		__nv_reservedSMEM_devtool_atexit_pc,@object
	.size		__nv_reservedSMEM_devtool_atexit_pc,(__nv_reservedSMEM_allocation_mask - __nv_reservedSMEM_devtool_atexit_pc)
__nv_reservedSMEM_devtool_atexit_pc:
	.zero		8
	.weak		__nv_reservedSMEM_allocation_mask
	.type		__nv_reservedSMEM_allocation_mask,@object
	.size		__nv_reservedSMEM_allocation_mask,(.L_2 - __nv_reservedSMEM_allocation_mask)
__nv_reservedSMEM_allocation_mask:
	.zero		4
.L_2:


//--------------------- .nv.constant0.matmul_kernel --------------------------
	.section	.nv.constant0.matmul_kernel,"a",@progbits
	.sectionflags	@""
	.align	4
.nv.constant0.matmul_kernel:
	.zero		976


//--------------------- SYMBOLS --------------------------

	.type		.nv.reservedSmem.offset0,@object
	.size		.nv.reservedSmem.offset0,0x4
	.type		.nv.reservedSmem.cap,@object
	.size		.nv.reservedSmem.cap,0x4
